//
// Generated by NVIDIA NVVM Compiler
//
// Compiler Build ID: CL-36424714
// Cuda compilation tools, release 13.0, V13.0.88
// Based on NVVM 20.0.0
//

.version 9.0
.target sm_100
.address_size 64

	// .globl	_Z12matmulKernelPfS_S_iii
.extern .func __assertfail
(
	.param .b64 __assertfail_param_0,
	.param .b64 __assertfail_param_1,
	.param .b32 __assertfail_param_2,
	.param .b64 __assertfail_param_3,
	.param .b64 __assertfail_param_4
)
;
.global .align 1 .b8 __unnamed_1[95] = {118, 111, 105, 100, 32, 109, 97, 116, 109, 117, 108, 75, 101, 114, 110, 101, 108, 95, 98, 108, 111, 99, 107, 116, 105, 108, 101, 40, 102, 108, 111, 97, 116, 32, 42, 44, 32, 102, 108, 111, 97, 116, 32, 42, 44, 32, 102, 108, 111, 97, 116, 32, 42, 44, 32, 105, 110, 116, 44, 32, 105, 110, 116, 44, 32, 105, 110, 116, 41, 32, 91, 119, 105, 116, 104, 32, 105, 110, 116, 32, 84, 73, 76, 69, 83, 73, 90, 69, 32, 61, 32, 51, 50, 93};
// _ZZ22matmulKernel_blocktileILi32EEvPfS0_S0_iiiE6tile_a has been demoted
// _ZZ22matmulKernel_blocktileILi32EEvPfS0_S0_iiiE6tile_b has been demoted
.global .align 1 .b8 __unnamed_2[152] = {118, 111, 105, 100, 32, 109, 97, 116, 109, 117, 108, 75, 101, 114, 110, 101, 108, 95, 98, 108, 111, 99, 107, 116, 105, 108, 101, 95, 116, 104, 114, 101, 97, 100, 116, 105, 108, 101, 40, 102, 108, 111, 97, 116, 32, 42, 44, 32, 102, 108, 111, 97, 116, 32, 42, 44, 32, 102, 108, 111, 97, 116, 32, 42, 44, 32, 105, 110, 116, 44, 32, 105, 110, 116, 44, 32, 105, 110, 116, 41, 32, 91, 119, 105, 116, 104, 32, 105, 110, 116, 32, 66, 77, 32, 61, 32, 49, 50, 56, 59, 32, 105, 110, 116, 32, 66, 78, 32, 61, 32, 49, 50, 56, 59, 32, 105, 110, 116, 32, 66, 75, 32, 61, 32, 49, 54, 59, 32, 105, 110, 116, 32, 84, 77, 32, 61, 32, 56, 59, 32, 105, 110, 116, 32, 84, 78, 32, 61, 32, 56, 93};
// _ZZ33matmulKernel_blocktile_threadtileILi128ELi128ELi16ELi8ELi8EEvPfS0_S0_iiiE6tile_a has been demoted
// _ZZ33matmulKernel_blocktile_threadtileILi128ELi128ELi16ELi8ELi8EEvPfS0_S0_iiiE6tile_b has been demoted
.global .align 1 .b8 $str[18] = {75, 32, 37, 32, 84, 73, 76, 69, 83, 73, 90, 69, 32, 61, 61, 32, 48};
.global .align 1 .b8 $str$1[27] = {47, 116, 109, 112, 47, 115, 97, 115, 115, 95, 99, 117, 95, 119, 55, 107, 97, 108, 112, 112, 122, 47, 107, 46, 99, 117};
.global .align 1 .b8 $str$2[37] = {66, 77, 32, 42, 32, 66, 75, 32, 37, 32, 110, 117, 109, 95, 116, 104, 114, 101, 97, 100, 115, 95, 112, 101, 114, 95, 98, 108, 111, 99, 107, 32, 61, 61, 32, 48};
.global .align 1 .b8 $str$3[37] = {66, 75, 32, 42, 32, 66, 78, 32, 37, 32, 110, 117, 109, 95, 116, 104, 114, 101, 97, 100, 115, 95, 112, 101, 114, 95, 98, 108, 111, 99, 107, 32, 61, 61, 32, 48};

.visible .entry _Z12matmulKernelPfS_S_iii(
	.param .u64 .ptr .align 1 _Z12matmulKernelPfS_S_iii_param_0,
	.param .u64 .ptr .align 1 _Z12matmulKernelPfS_S_iii_param_1,
	.param .u64 .ptr .align 1 _Z12matmulKernelPfS_S_iii_param_2,
	.param .u32 _Z12matmulKernelPfS_S_iii_param_3,
	.param .u32 _Z12matmulKernelPfS_S_iii_param_4,
	.param .u32 _Z12matmulKernelPfS_S_iii_param_5
)
{
	.reg .pred 	%p<13>;
	.reg .b32 	%r<46>;
	.reg .b32 	%f<68>;
	.reg .b64 	%rd<40>;

	ld.param.u64 	%rd5, [_Z12matmulKernelPfS_S_iii_param_0];
	ld.param.u64 	%rd6, [_Z12matmulKernelPfS_S_iii_param_1];
	ld.param.u64 	%rd4, [_Z12matmulKernelPfS_S_iii_param_2];
	ld.param.u32 	%r22, [_Z12matmulKernelPfS_S_iii_param_3];
	ld.param.u32 	%r23, [_Z12matmulKernelPfS_S_iii_param_4];
	ld.param.u32 	%r21, [_Z12matmulKernelPfS_S_iii_param_5];
	cvta.to.global.u64 	%rd1, %rd6;
	cvta.to.global.u64 	%rd2, %rd5;
	mov.u32 	%r24, %ctaid.x;
	mov.u32 	%r25, %ntid.x;
	mov.u32 	%r26, %tid.x;
	mad.lo.s32 	%r1, %r24, %r25, %r26;
	mov.u32 	%r27, %ctaid.y;
	mov.u32 	%r28, %ntid.y;
	mov.u32 	%r29, %tid.y;
	mad.lo.s32 	%r30, %r27, %r28, %r29;
	setp.ge.s32 	%p1, %r1, %r22;
	setp.ge.s32 	%p2, %r30, %r23;
	or.pred  	%p3, %p1, %p2;
	@%p3 bra 	$L__BB0_14;
	setp.lt.s32 	%p4, %r21, 1;
	mov.f32 	%f67, 0f00000000;
	@%p4 bra 	$L__BB0_13;
	mul.lo.s32 	%r3, %r21, %r1;
	and.b32  	%r4, %r21, 7;
	setp.lt.u32 	%p5, %r21, 8;
	mov.f32 	%f67, 0f00000000;
	mov.b32 	%r44, 0;
	@%p5 bra 	$L__BB0_5;
	and.b32  	%r44, %r21, 2147483640;
	neg.s32 	%r42, %r44;
	shl.b32 	%r7, %r23, 3;
	add.s64 	%rd3, %rd2, 16;
	mov.f32 	%f67, 0f00000000;
	mul.wide.s32 	%rd11, %r23, 4;
	mov.u32 	%r40, %r3;
	mov.u32 	%r41, %r30;
$L__BB0_4:
	.pragma "nounroll";
	mul.wide.s32 	%rd7, %r40, 4;
	add.s64 	%rd8, %rd3, %rd7;
	ld.global.f32 	%f17, [%rd8+-16];
	mul.wide.s32 	%rd9, %r41, 4;
	add.s64 	%rd10, %rd1, %rd9;
	ld.global.f32 	%f18, [%rd10];
	fma.rn.f32 	%f19, %f17, %f18, %f67;
	ld.global.f32 	%f20, [%rd8+-12];
	add.s64 	%rd12, %rd10, %rd11;
	ld.global.f32 	%f21, [%rd12];
	fma.rn.f32 	%f22, %f20, %f21, %f19;
	ld.global.f32 	%f23, [%rd8+-8];
	add.s64 	%rd13, %rd12, %rd11;
	ld.global.f32 	%f24, [%rd13];
	fma.rn.f32 	%f25, %f23, %f24, %f22;
	ld.global.f32 	%f26, [%rd8+-4];
	add.s64 	%rd14, %rd13, %rd11;
	ld.global.f32 	%f27, [%rd14];
	fma.rn.f32 	%f28, %f26, %f27, %f25;
	ld.global.f32 	%f29, [%rd8];
	add.s64 	%rd15, %rd14, %rd11;
	ld.global.f32 	%f30, [%rd15];
	fma.rn.f32 	%f31, %f29, %f30, %f28;
	ld.global.f32 	%f32, [%rd8+4];
	add.s64 	%rd16, %rd15, %rd11;
	ld.global.f32 	%f33, [%rd16];
	fma.rn.f32 	%f34, %f32, %f33, %f31;
	ld.global.f32 	%f35, [%rd8+8];
	add.s64 	%rd17, %rd16, %rd11;
	ld.global.f32 	%f36, [%rd17];
	fma.rn.f32 	%f37, %f35, %f36, %f34;
	ld.global.f32 	%f38, [%rd8+12];
	add.s64 	%rd18, %rd17, %rd11;
	ld.global.f32 	%f39, [%rd18];
	fma.rn.f32 	%f67, %f38, %f39, %f37;
	add.s32 	%r42, %r42, 8;
	add.s32 	%r41, %r41, %r7;
	add.s32 	%r40, %r40, 8;
	setp.ne.s32 	%p6, %r42, 0;
	@%p6 bra 	$L__BB0_4;
$L__BB0_5:
	setp.eq.s32 	%p7, %r4, 0;
	@%p7 bra 	$L__BB0_13;
	and.b32  	%r15, %r21, 3;
	setp.lt.u32 	%p8, %r4, 4;
	@%p8 bra 	$L__BB0_8;
	add.s32 	%r32, %r44, %r3;
	mul.wide.s32 	%rd19, %r32, 4;
	add.s64 	%rd20, %rd2, %rd19;
	ld.global.f32 	%f41, [%rd20];
	mad.lo.s32 	%r33, %r44, %r23, %r30;
	mul.wide.s32 	%rd21, %r33, 4;
	add.s64 	%rd22, %rd1, %rd21;
	ld.global.f32 	%f42, [%rd22];
	fma.rn.f32 	%f43, %f41, %f42, %f67;
	ld.global.f32 	%f44, [%rd20+4];
	mul.wide.s32 	%rd23, %r23, 4;
	add.s64 	%rd24, %rd22, %rd23;
	ld.global.f32 	%f45, [%rd24];
	fma.rn.f32 	%f46, %f44, %f45, %f43;
	ld.global.f32 	%f47, [%rd20+8];
	add.s64 	%rd25, %rd24, %rd23;
	ld.global.f32 	%f48, [%rd25];
	fma.rn.f32 	%f49, %f47, %f48, %f46;
	ld.global.f32 	%f50, [%rd20+12];
	add.s64 	%rd26, %rd25, %rd23;
	ld.global.f32 	%f51, [%rd26];
	fma.rn.f32 	%f67, %f50, %f51, %f49;
	add.s32 	%r44, %r44, 4;
$L__BB0_8:
	setp.eq.s32 	%p9, %r15, 0;
	@%p9 bra 	$L__BB0_13;
	setp.eq.s32 	%p10, %r15, 1;
	@%p10 bra 	$L__BB0_11;
	add.s32 	%r34, %r44, %r3;
	mul.wide.s32 	%rd27, %r34, 4;
	add.s64 	%rd28, %rd2, %rd27;
	ld.global.f32 	%f53, [%rd28];
	mad.lo.s32 	%r35, %r44, %r23, %r30;
	mul.wide.s32 	%rd29, %r35, 4;
	add.s64 	%rd30, %rd1, %rd29;
	ld.global.f32 	%f54, [%rd30];
	fma.rn.f32 	%f55, %f53, %f54, %f67;
	ld.global.f32 	%f56, [%rd28+4];
	mul.wide.s32 	%rd31, %r23, 4;
	add.s64 	%rd32, %rd30, %rd31;
	ld.global.f32 	%f57, [%rd32];
	fma.rn.f32 	%f67, %f56, %f57, %f55;
	add.s32 	%r44, %r44, 2;
$L__BB0_11:
	and.b32  	%r36, %r21, 1;
	setp.eq.b32 	%p11, %r36, 1;
	not.pred 	%p12, %p11;
	@%p12 bra 	$L__BB0_13;
	add.s32 	%r37, %r44, %r3;
	mul.wide.s32 	%rd33, %r37, 4;
	add.s64 	%rd34, %rd2, %rd33;
	ld.global.f32 	%f58, [%rd34];
	mad.lo.s32 	%r38, %r44, %r23, %r30;
	mul.wide.s32 	%rd35, %r38, 4;
	add.s64 	%rd36, %rd1, %rd35;
	ld.global.f32 	%f59, [%rd36];
	fma.rn.f32 	%f67, %f58, %f59, %f67;
$L__BB0_13:
	mad.lo.s32 	%r39, %r23, %r1, %r30;
	cvta.to.global.u64 	%rd37, %rd4;
	mul.wide.s32 	%rd38, %r39, 4;
	add.s64 	%rd39, %rd37, %rd38;
	st.global.f32 	[%rd39], %f67;
$L__BB0_14:
	ret;

}
	// .globl	_Z17matmulKernel_coalPfS_S_iii
.visible .entry _Z17matmulKernel_coalPfS_S_iii(
	.param .u64 .ptr .align 1 _Z17matmulKernel_coalPfS_S_iii_param_0,
	.param .u64 .ptr .align 1 _Z17matmulKernel_coalPfS_S_iii_param_1,
	.param .u64 .ptr .align 1 _Z17matmulKernel_coalPfS_S_iii_param_2,
	.param .u32 _Z17matmulKernel_coalPfS_S_iii_param_3,
	.param .u32 _Z17matmulKernel_coalPfS_S_iii_param_4,
	.param .u32 _Z17matmulKernel_coalPfS_S_iii_param_5
)
{
	.reg .pred 	%p<13>;
	.reg .b32 	%r<41>;
	.reg .b32 	%f<68>;
	.reg .b64 	%rd<53>;

	ld.param.u64 	%rd7, [_Z17matmulKernel_coalPfS_S_iii_param_0];
	ld.param.u64 	%rd8, [_Z17matmulKernel_coalPfS_S_iii_param_1];
	ld.param.u64 	%rd6, [_Z17matmulKernel_coalPfS_S_iii_param_2];
	ld.param.u32 	%r20, [_Z17matmulKernel_coalPfS_S_iii_param_3];
	ld.param.u32 	%r18, [_Z17matmulKernel_coalPfS_S_iii_param_4];
	ld.param.u32 	%r19, [_Z17matmulKernel_coalPfS_S_iii_param_5];
	cvta.to.global.u64 	%rd1, %rd8;
	cvta.to.global.u64 	%rd2, %rd7;
	mov.u32 	%r21, %ctaid.x;
	mov.u32 	%r22, %ntid.x;
	mov.u32 	%r23, %tid.x;
	mad.lo.s32 	%r1, %r21, %r22, %r23;
	mov.u32 	%r24, %ctaid.y;
	mov.u32 	%r25, %ntid.y;
	mov.u32 	%r26, %tid.y;
	mad.lo.s32 	%r2, %r24, %r25, %r26;
	setp.ge.s32 	%p1, %r2, %r20;
	setp.ge.s32 	%p2, %r1, %r18;
	or.pred  	%p3, %p1, %p2;
	@%p3 bra 	$L__BB1_14;
	setp.lt.s32 	%p4, %r19, 1;
	mov.f32 	%f67, 0f00000000;
	@%p4 bra 	$L__BB1_13;
	mul.lo.s32 	%r3, %r19, %r2;
	and.b32  	%r4, %r19, 7;
	setp.lt.u32 	%p5, %r19, 8;
	mov.f32 	%f67, 0f00000000;
	mov.b32 	%r39, 0;
	@%p5 bra 	$L__BB1_5;
	and.b32  	%r39, %r19, 2147483640;
	neg.s32 	%r37, %r39;
	shl.b32 	%r7, %r18, 3;
	mul.wide.u32 	%rd9, %r3, 4;
	add.s64 	%rd10, %rd9, %rd2;
	add.s64 	%rd52, %rd10, 16;
	mov.f32 	%f67, 0f00000000;
	mul.wide.s32 	%rd13, %r18, 4;
	mov.u32 	%r36, %r1;
$L__BB1_4:
	.pragma "nounroll";
	ld.global.f32 	%f17, [%rd52+-16];
	mul.wide.s32 	%rd11, %r36, 4;
	add.s64 	%rd12, %rd1, %rd11;
	ld.global.f32 	%f18, [%rd12];
	fma.rn.f32 	%f19, %f17, %f18, %f67;
	ld.global.f32 	%f20, [%rd52+-12];
	add.s64 	%rd14, %rd12, %rd13;
	ld.global.f32 	%f21, [%rd14];
	fma.rn.f32 	%f22, %f20, %f21, %f19;
	ld.global.f32 	%f23, [%rd52+-8];
	add.s64 	%rd15, %rd14, %rd13;
	ld.global.f32 	%f24, [%rd15];
	fma.rn.f32 	%f25, %f23, %f24, %f22;
	ld.global.f32 	%f26, [%rd52+-4];
	add.s64 	%rd16, %rd15, %rd13;
	ld.global.f32 	%f27, [%rd16];
	fma.rn.f32 	%f28, %f26, %f27, %f25;
	ld.global.f32 	%f29, [%rd52];
	add.s64 	%rd17, %rd16, %rd13;
	ld.global.f32 	%f30, [%rd17];
	fma.rn.f32 	%f31, %f29, %f30, %f28;
	ld.global.f32 	%f32, [%rd52+4];
	add.s64 	%rd18, %rd17, %rd13;
	ld.global.f32 	%f33, [%rd18];
	fma.rn.f32 	%f34, %f32, %f33, %f31;
	ld.global.f32 	%f35, [%rd52+8];
	add.s64 	%rd19, %rd18, %rd13;
	ld.global.f32 	%f36, [%rd19];
	fma.rn.f32 	%f37, %f35, %f36, %f34;
	ld.global.f32 	%f38, [%rd52+12];
	add.s64 	%rd20, %rd19, %rd13;
	ld.global.f32 	%f39, [%rd20];
	fma.rn.f32 	%f67, %f38, %f39, %f37;
	add.s32 	%r37, %r37, 8;
	add.s32 	%r36, %r36, %r7;
	add.s64 	%rd52, %rd52, 32;
	setp.ne.s32 	%p6, %r37, 0;
	@%p6 bra 	$L__BB1_4;
$L__BB1_5:
	setp.eq.s32 	%p7, %r4, 0;
	@%p7 bra 	$L__BB1_13;
	and.b32  	%r13, %r19, 3;
	setp.lt.u32 	%p8, %r4, 4;
	@%p8 bra 	$L__BB1_8;
	add.s32 	%r28, %r39, %r3;
	mul.wide.u32 	%rd21, %r28, 4;
	add.s64 	%rd22, %rd2, %rd21;
	ld.global.f32 	%f41, [%rd22];
	mad.lo.s32 	%r29, %r39, %r18, %r1;
	mul.wide.s32 	%rd23, %r29, 4;
	add.s64 	%rd24, %rd1, %rd23;
	ld.global.f32 	%f42, [%rd24];
	fma.rn.f32 	%f43, %f41, %f42, %f67;
	cvt.u64.u32 	%rd25, %r3;
	cvt.u64.u32 	%rd26, %r39;
	add.s64 	%rd27, %rd26, %rd25;
	shl.b64 	%rd28, %rd27, 2;
	add.s64 	%rd29, %rd2, %rd28;
	ld.global.f32 	%f44, [%rd29+4];
	mul.wide.s32 	%rd30, %r18, 4;
	add.s64 	%rd31, %rd24, %rd30;
	ld.global.f32 	%f45, [%rd31];
	fma.rn.f32 	%f46, %f44, %f45, %f43;
	ld.global.f32 	%f47, [%rd29+8];
	add.s64 	%rd32, %rd31, %rd30;
	ld.global.f32 	%f48, [%rd32];
	fma.rn.f32 	%f49, %f47, %f48, %f46;
	ld.global.f32 	%f50, [%rd29+12];
	add.s64 	%rd33, %rd32, %rd30;
	ld.global.f32 	%f51, [%rd33];
	fma.rn.f32 	%f67, %f50, %f51, %f49;
	add.s32 	%r39, %r39, 4;
$L__BB1_8:
	setp.eq.s32 	%p9, %r13, 0;
	@%p9 bra 	$L__BB1_13;
	setp.eq.s32 	%p10, %r13, 1;
	@%p10 bra 	$L__BB1_11;
	add.s32 	%r30, %r39, %r3;
	mul.wide.u32 	%rd34, %r30, 4;
	add.s64 	%rd35, %rd2, %rd34;
	ld.global.f32 	%f53, [%rd35];
	mad.lo.s32 	%r31, %r39, %r18, %r1;
	mul.wide.s32 	%rd36, %r31, 4;
	add.s64 	%rd37, %rd1, %rd36;
	ld.global.f32 	%f54, [%rd37];
	fma.rn.f32 	%f55, %f53, %f54, %f67;
	cvt.u64.u32 	%rd38, %r3;
	cvt.u64.u32 	%rd39, %r39;
	add.s64 	%rd40, %rd39, %rd38;
	shl.b64 	%rd41, %rd40, 2;
	add.s64 	%rd42, %rd2, %rd41;
	ld.global.f32 	%f56, [%rd42+4];
	mul.wide.s32 	%rd43, %r18, 4;
	add.s64 	%rd44, %rd37, %rd43;
	ld.global.f32 	%f57, [%rd44];
	fma.rn.f32 	%f67, %f56, %f57, %f55;
	add.s32 	%r39, %r39, 2;
$L__BB1_11:
	and.b32  	%r32, %r19, 1;
	setp.eq.b32 	%p11, %r32, 1;
	not.pred 	%p12, %p11;
	@%p12 bra 	$L__BB1_13;
	add.s32 	%r33, %r39, %r3;
	mul.wide.u32 	%rd45, %r33, 4;
	add.s64 	%rd46, %rd2, %rd45;
	ld.global.f32 	%f58, [%rd46];
	mad.lo.s32 	%r34, %r39, %r18, %r1;
	mul.wide.s32 	%rd47, %r34, 4;
	add.s64 	%rd48, %rd1, %rd47;
	ld.global.f32 	%f59, [%rd48];
	fma.rn.f32 	%f67, %f58, %f59, %f67;
$L__BB1_13:
	mad.lo.s32 	%r35, %r18, %r2, %r1;
	cvta.to.global.u64 	%rd49, %rd6;
	mul.wide.s32 	%rd50, %r35, 4;
	add.s64 	%rd51, %rd49, %rd50;
	st.global.f32 	[%rd51], %f67;
$L__BB1_14:
	ret;

}
	// .globl	_Z20matmulKernel_coal_v2ILi32ELi32EEvPfS0_S0_iii
.visible .entry _Z20matmulKernel_coal_v2ILi32ELi32EEvPfS0_S0_iii(
	.param .u64 .ptr .align 1 _Z20matmulKernel_coal_v2ILi32ELi32EEvPfS0_S0_iii_param_0,
	.param .u64 .ptr .align 1 _Z20matmulKernel_coal_v2ILi32ELi32EEvPfS0_S0_iii_param_1,
	.param .u64 .ptr .align 1 _Z20matmulKernel_coal_v2ILi32ELi32EEvPfS0_S0_iii_param_2,
	.param .u32 _Z20matmulKernel_coal_v2ILi32ELi32EEvPfS0_S0_iii_param_3,
	.param .u32 _Z20matmulKernel_coal_v2ILi32ELi32EEvPfS0_S0_iii_param_4,
	.param .u32 _Z20matmulKernel_coal_v2ILi32ELi32EEvPfS0_S0_iii_param_5
)
{
	.reg .pred 	%p<10>;
	.reg .b32 	%r<44>;
	.reg .b32 	%f<68>;
	.reg .b64 	%rd<40>;

	ld.param.u64 	%rd5, [_Z20matmulKernel_coal_v2ILi32ELi32EEvPfS0_S0_iii_param_0];
	ld.param.u64 	%rd6, [_Z20matmulKernel_coal_v2ILi32ELi32EEvPfS0_S0_iii_param_1];
	ld.param.u64 	%rd4, [_Z20matmulKernel_coal_v2ILi32ELi32EEvPfS0_S0_iii_param_2];
	ld.param.u32 	%r20, [_Z20matmulKernel_coal_v2ILi32ELi32EEvPfS0_S0_iii_param_4];
	ld.param.u32 	%r21, [_Z20matmulKernel_coal_v2ILi32ELi32EEvPfS0_S0_iii_param_5];
	cvta.to.global.u64 	%rd1, %rd6;
	cvta.to.global.u64 	%rd2, %rd5;
	mov.u32 	%r22, %tid.x;
	shr.u32 	%r23, %r22, 5;
	and.b32  	%r24, %r22, 31;
	mov.u32 	%r25, %ctaid.x;
	shl.b32 	%r26, %r25, 5;
	or.b32  	%r1, %r26, %r23;
	mov.u32 	%r27, %ctaid.y;
	shl.b32 	%r28, %r27, 5;
	or.b32  	%r2, %r28, %r24;
	setp.lt.s32 	%p1, %r21, 1;
	mov.f32 	%f67, 0f00000000;
	@%p1 bra 	$L__BB2_12;
	mul.lo.s32 	%r3, %r21, %r1;
	and.b32  	%r4, %r21, 7;
	setp.lt.u32 	%p2, %r21, 8;
	mov.f32 	%f67, 0f00000000;
	mov.b32 	%r42, 0;
	@%p2 bra 	$L__BB2_4;
	and.b32  	%r42, %r21, 2147483640;
	neg.s32 	%r40, %r42;
	shl.b32 	%r7, %r20, 3;
	add.s64 	%rd3, %rd2, 16;
	mov.f32 	%f67, 0f00000000;
	mul.wide.s32 	%rd11, %r20, 4;
	mov.u32 	%r38, %r3;
	mov.u32 	%r39, %r2;
$L__BB2_3:
	.pragma "nounroll";
	mul.wide.s32 	%rd7, %r38, 4;
	add.s64 	%rd8, %rd3, %rd7;
	ld.global.f32 	%f17, [%rd8+-16];
	mul.wide.s32 	%rd9, %r39, 4;
	add.s64 	%rd10, %rd1, %rd9;
	ld.global.f32 	%f18, [%rd10];
	fma.rn.f32 	%f19, %f17, %f18, %f67;
	ld.global.f32 	%f20, [%rd8+-12];
	add.s64 	%rd12, %rd10, %rd11;
	ld.global.f32 	%f21, [%rd12];
	fma.rn.f32 	%f22, %f20, %f21, %f19;
	ld.global.f32 	%f23, [%rd8+-8];
	add.s64 	%rd13, %rd12, %rd11;
	ld.global.f32 	%f24, [%rd13];
	fma.rn.f32 	%f25, %f23, %f24, %f22;
	ld.global.f32 	%f26, [%rd8+-4];
	add.s64 	%rd14, %rd13, %rd11;
	ld.global.f32 	%f27, [%rd14];
	fma.rn.f32 	%f28, %f26, %f27, %f25;
	ld.global.f32 	%f29, [%rd8];
	add.s64 	%rd15, %rd14, %rd11;
	ld.global.f32 	%f30, [%rd15];
	fma.rn.f32 	%f31, %f29, %f30, %f28;
	ld.global.f32 	%f32, [%rd8+4];
	add.s64 	%rd16, %rd15, %rd11;
	ld.global.f32 	%f33, [%rd16];
	fma.rn.f32 	%f34, %f32, %f33, %f31;
	ld.global.f32 	%f35, [%rd8+8];
	add.s64 	%rd17, %rd16, %rd11;
	ld.global.f32 	%f36, [%rd17];
	fma.rn.f32 	%f37, %f35, %f36, %f34;
	ld.global.f32 	%f38, [%rd8+12];
	add.s64 	%rd18, %rd17, %rd11;
	ld.global.f32 	%f39, [%rd18];
	fma.rn.f32 	%f67, %f38, %f39, %f37;
	add.s32 	%r40, %r40, 8;
	add.s32 	%r39, %r39, %r7;
	add.s32 	%r38, %r38, 8;
	setp.ne.s32 	%p3, %r40, 0;
	@%p3 bra 	$L__BB2_3;
$L__BB2_4:
	setp.eq.s32 	%p4, %r4, 0;
	@%p4 bra 	$L__BB2_12;
	and.b32  	%r15, %r21, 3;
	setp.lt.u32 	%p5, %r4, 4;
	@%p5 bra 	$L__BB2_7;
	add.s32 	%r30, %r42, %r3;
	mul.wide.s32 	%rd19, %r30, 4;
	add.s64 	%rd20, %rd2, %rd19;
	ld.global.f32 	%f41, [%rd20];
	mad.lo.s32 	%r31, %r42, %r20, %r2;
	mul.wide.s32 	%rd21, %r31, 4;
	add.s64 	%rd22, %rd1, %rd21;
	ld.global.f32 	%f42, [%rd22];
	fma.rn.f32 	%f43, %f41, %f42, %f67;
	ld.global.f32 	%f44, [%rd20+4];
	mul.wide.s32 	%rd23, %r20, 4;
	add.s64 	%rd24, %rd22, %rd23;
	ld.global.f32 	%f45, [%rd24];
	fma.rn.f32 	%f46, %f44, %f45, %f43;
	ld.global.f32 	%f47, [%rd20+8];
	add.s64 	%rd25, %rd24, %rd23;
	ld.global.f32 	%f48, [%rd25];
	fma.rn.f32 	%f49, %f47, %f48, %f46;
	ld.global.f32 	%f50, [%rd20+12];
	add.s64 	%rd26, %rd25, %rd23;
	ld.global.f32 	%f51, [%rd26];
	fma.rn.f32 	%f67, %f50, %f51, %f49;
	add.s32 	%r42, %r42, 4;
$L__BB2_7:
	setp.eq.s32 	%p6, %r15, 0;
	@%p6 bra 	$L__BB2_12;
	setp.eq.s32 	%p7, %r15, 1;
	@%p7 bra 	$L__BB2_10;
	add.s32 	%r32, %r42, %r3;
	mul.wide.s32 	%rd27, %r32, 4;
	add.s64 	%rd28, %rd2, %rd27;
	ld.global.f32 	%f53, [%rd28];
	mad.lo.s32 	%r33, %r42, %r20, %r2;
	mul.wide.s32 	%rd29, %r33, 4;
	add.s64 	%rd30, %rd1, %rd29;
	ld.global.f32 	%f54, [%rd30];
	fma.rn.f32 	%f55, %f53, %f54, %f67;
	ld.global.f32 	%f56, [%rd28+4];
	mul.wide.s32 	%rd31, %r20, 4;
	add.s64 	%rd32, %rd30, %rd31;
	ld.global.f32 	%f57, [%rd32];
	fma.rn.f32 	%f67, %f56, %f57, %f55;
	add.s32 	%r42, %r42, 2;
$L__BB2_10:
	and.b32  	%r34, %r21, 1;
	setp.eq.b32 	%p8, %r34, 1;
	not.pred 	%p9, %p8;
	@%p9 bra 	$L__BB2_12;
	add.s32 	%r35, %r42, %r3;
	mul.wide.s32 	%rd33, %r35, 4;
	add.s64 	%rd34, %rd2, %rd33;
	ld.global.f32 	%f58, [%rd34];
	mad.lo.s32 	%r36, %r42, %r20, %r2;
	mul.wide.s32 	%rd35, %r36, 4;
	add.s64 	%rd36, %rd1, %rd35;
	ld.global.f32 	%f59, [%rd36];
	fma.rn.f32 	%f67, %f58, %f59, %f67;
$L__BB2_12:
	cvta.to.global.u64 	%rd37, %rd4;
	mad.lo.s32 	%r37, %r20, %r1, %r2;
	mul.wide.s32 	%rd38, %r37, 4;
	add.s64 	%rd39, %rd37, %rd38;
	st.global.f32 	[%rd39], %f67;
	ret;

}
	// .globl	_Z22matmulKernel_blocktileILi32EEvPfS0_S0_iii
.visible .entry _Z22matmulKernel_blocktileILi32EEvPfS0_S0_iii(
	.param .u64 .ptr .align 1 _Z22matmulKernel_blocktileILi32EEvPfS0_S0_iii_param_0,
	.param .u64 .ptr .align 1 _Z22matmulKernel_blocktileILi32EEvPfS0_S0_iii_param_1,
	.param .u64 .ptr .align 1 _Z22matmulKernel_blocktileILi32EEvPfS0_S0_iii_param_2,
	.param .u32 _Z22matmulKernel_blocktileILi32EEvPfS0_S0_iii_param_3,
	.param .u32 _Z22matmulKernel_blocktileILi32EEvPfS0_S0_iii_param_4,
	.param .u32 _Z22matmulKernel_blocktileILi32EEvPfS0_S0_iii_param_5
)
{
	.reg .pred 	%p<4>;
	.reg .b32 	%r<38>;
	.reg .b32 	%f<105>;
	.reg .b64 	%rd<19>;
	// demoted variable
	.shared .align 4 .b8 _ZZ22matmulKernel_blocktileILi32EEvPfS0_S0_iiiE6tile_a[4096];
	// demoted variable
	.shared .align 4 .b8 _ZZ22matmulKernel_blocktileILi32EEvPfS0_S0_iiiE6tile_b[4096];
	ld.param.u64 	%rd3, [_Z22matmulKernel_blocktileILi32EEvPfS0_S0_iii_param_0];
	ld.param.u64 	%rd4, [_Z22matmulKernel_blocktileILi32EEvPfS0_S0_iii_param_1];
	ld.param.u64 	%rd5, [_Z22matmulKernel_blocktileILi32EEvPfS0_S0_iii_param_2];
	ld.param.u32 	%r19, [_Z22matmulKernel_blocktileILi32EEvPfS0_S0_iii_param_4];
	ld.param.u32 	%r20, [_Z22matmulKernel_blocktileILi32EEvPfS0_S0_iii_param_5];
	and.b32  	%r21, %r20, 31;
	setp.eq.s32 	%p1, %r21, 0;
	@%p1 bra 	$L__BB3_2;
	mov.u64 	%rd6, $str;
	cvta.global.u64 	%rd7, %rd6;
	mov.u64 	%rd8, $str$1;
	cvta.global.u64 	%rd9, %rd8;
	mov.u64 	%rd10, __unnamed_1;
	cvta.global.u64 	%rd11, %rd10;
	{ // callseq 0, 0
	.param .b64 param0;
	st.param.b64 	[param0], %rd7;
	.param .b64 param1;
	st.param.b64 	[param1], %rd9;
	.param .b32 param2;
	st.param.b32 	[param2], 55;
	.param .b64 param3;
	st.param.b64 	[param3], %rd11;
	.param .b64 param4;
	st.param.b64 	[param4], 1;
	call.uni 
	__assertfail, 
	(
	param0, 
	param1, 
	param2, 
	param3, 
	param4
	);
	} // callseq 0
$L__BB3_2:
	mov.u32 	%r22, %ctaid.x;
	mov.u32 	%r23, %ntid.x;
	mov.u32 	%r1, %tid.x;
	mad.lo.s32 	%r2, %r22, %r23, %r1;
	mov.u32 	%r24, %ctaid.y;
	mov.u32 	%r25, %ntid.y;
	mov.u32 	%r3, %tid.y;
	mad.lo.s32 	%r4, %r24, %r25, %r3;
	setp.lt.s32 	%p2, %r20, 32;
	mov.f32 	%f104, 0f00000000;
	@%p2 bra 	$L__BB3_5;
	shl.b32 	%r26, %r3, 7;
	mov.u32 	%r27, _ZZ22matmulKernel_blocktileILi32EEvPfS0_S0_iiiE6tile_a;
	add.s32 	%r5, %r27, %r26;
	shl.b32 	%r28, %r1, 2;
	add.s32 	%r6, %r5, %r28;
	mov.u32 	%r29, _ZZ22matmulKernel_blocktileILi32EEvPfS0_S0_iiiE6tile_b;
	add.s32 	%r8, %r29, %r28;
	add.s32 	%r7, %r8, %r26;
	shr.s32 	%r30, %r20, 31;
	shr.u32 	%r31, %r30, 27;
	add.s32 	%r32, %r20, %r31;
	shr.s32 	%r33, %r32, 5;
	neg.s32 	%r37, %r33;
	mad.lo.s32 	%r36, %r20, %r4, %r1;
	mad.lo.s32 	%r35, %r3, %r19, %r2;
	shl.b32 	%r12, %r19, 5;
	cvta.to.global.u64 	%rd1, %rd3;
	cvta.to.global.u64 	%rd2, %rd4;
	mov.f32 	%f104, 0f00000000;
$L__BB3_4:
	mul.wide.s32 	%rd12, %r36, 4;
	add.s64 	%rd13, %rd1, %rd12;
	ld.global.f32 	%f6, [%rd13];
	st.shared.f32 	[%r6], %f6;
	mul.wide.s32 	%rd14, %r35, 4;
	add.s64 	%rd15, %rd2, %rd14;
	ld.global.f32 	%f7, [%rd15];
	st.shared.f32 	[%r7], %f7;
	bar.sync 	0;
	ld.shared.f32 	%f8, [%r5];
	ld.shared.f32 	%f9, [%r8];
	fma.rn.f32 	%f10, %f8, %f9, %f104;
	ld.shared.f32 	%f11, [%r5+4];
	ld.shared.f32 	%f12, [%r8+128];
	fma.rn.f32 	%f13, %f11, %f12, %f10;
	ld.shared.f32 	%f14, [%r5+8];
	ld.shared.f32 	%f15, [%r8+256];
	fma.rn.f32 	%f16, %f14, %f15, %f13;
	ld.shared.f32 	%f17, [%r5+12];
	ld.shared.f32 	%f18, [%r8+384];
	fma.rn.f32 	%f19, %f17, %f18, %f16;
	ld.shared.f32 	%f20, [%r5+16];
	ld.shared.f32 	%f21, [%r8+512];
	fma.rn.f32 	%f22, %f20, %f21, %f19;
	ld.shared.f32 	%f23, [%r5+20];
	ld.shared.f32 	%f24, [%r8+640];
	fma.rn.f32 	%f25, %f23, %f24, %f22;
	ld.shared.f32 	%f26, [%r5+24];
	ld.shared.f32 	%f27, [%r8+768];
	fma.rn.f32 	%f28, %f26, %f27, %f25;
	ld.shared.f32 	%f29, [%r5+28];
	ld.shared.f32 	%f30, [%r8+896];
	fma.rn.f32 	%f31, %f29, %f30, %f28;
	ld.shared.f32 	%f32, [%r5+32];
	ld.shared.f32 	%f33, [%r8+1024];
	fma.rn.f32 	%f34, %f32, %f33, %f31;
	ld.shared.f32 	%f35, [%r5+36];
	ld.shared.f32 	%f36, [%r8+1152];
	fma.rn.f32 	%f37, %f35, %f36, %f34;
	ld.shared.f32 	%f38, [%r5+40];
	ld.shared.f32 	%f39, [%r8+1280];
	fma.rn.f32 	%f40, %f38, %f39, %f37;
	ld.shared.f32 	%f41, [%r5+44];
	ld.shared.f32 	%f42, [%r8+1408];
	fma.rn.f32 	%f43, %f41, %f42, %f40;
	ld.shared.f32 	%f44, [%r5+48];
	ld.shared.f32 	%f45, [%r8+1536];
	fma.rn.f32 	%f46, %f44, %f45, %f43;
	ld.shared.f32 	%f47, [%r5+52];
	ld.shared.f32 	%f48, [%r8+1664];
	fma.rn.f32 	%f49, %f47, %f48, %f46;
	ld.shared.f32 	%f50, [%r5+56];
	ld.shared.f32 	%f51, [%r8+1792];
	fma.rn.f32 	%f52, %f50, %f51, %f49;
	ld.shared.f32 	%f53, [%r5+60];
	ld.shared.f32 	%f54, [%r8+1920];
	fma.rn.f32 	%f55, %f53, %f54, %f52;
	ld.shared.f32 	%f56, [%r5+64];
	ld.shared.f32 	%f57, [%r8+2048];
	fma.rn.f32 	%f58, %f56, %f57, %f55;
	ld.shared.f32 	%f59, [%r5+68];
	ld.shared.f32 	%f60, [%r8+2176];
	fma.rn.f32 	%f61, %f59, %f60, %f58;
	ld.shared.f32 	%f62, [%r5+72];
	ld.shared.f32 	%f63, [%r8+2304];
	fma.rn.f32 	%f64, %f62, %f63, %f61;
	ld.shared.f32 	%f65, [%r5+76];
	ld.shared.f32 	%f66, [%r8+2432];
	fma.rn.f32 	%f67, %f65, %f66, %f64;
	ld.shared.f32 	%f68, [%r5+80];
	ld.shared.f32 	%f69, [%r8+2560];
	fma.rn.f32 	%f70, %f68, %f69, %f67;
	ld.shared.f32 	%f71, [%r5+84];
	ld.shared.f32 	%f72, [%r8+2688];
	fma.rn.f32 	%f73, %f71, %f72, %f70;
	ld.shared.f32 	%f74, [%r5+88];
	ld.shared.f32 	%f75, [%r8+2816];
	fma.rn.f32 	%f76, %f74, %f75, %f73;
	ld.shared.f32 	%f77, [%r5+92];
	ld.shared.f32 	%f78, [%r8+2944];
	fma.rn.f32 	%f79, %f77, %f78, %f76;
	ld.shared.f32 	%f80, [%r5+96];
	ld.shared.f32 	%f81, [%r8+3072];
	fma.rn.f32 	%f82, %f80, %f81, %f79;
	ld.shared.f32 	%f83, [%r5+100];
	ld.shared.f32 	%f84, [%r8+3200];
	fma.rn.f32 	%f85, %f83, %f84, %f82;
	ld.shared.f32 	%f86, [%r5+104];
	ld.shared.f32 	%f87, [%r8+3328];
	fma.rn.f32 	%f88, %f86, %f87, %f85;
	ld.shared.f32 	%f89, [%r5+108];
	ld.shared.f32 	%f90, [%r8+3456];
	fma.rn.f32 	%f91, %f89, %f90, %f88;
	ld.shared.f32 	%f92, [%r5+112];
	ld.shared.f32 	%f93, [%r8+3584];
	fma.rn.f32 	%f94, %f92, %f93, %f91;
	ld.shared.f32 	%f95, [%r5+116];
	ld.shared.f32 	%f96, [%r8+3712];
	fma.rn.f32 	%f97, %f95, %f96, %f94;
	ld.shared.f32 	%f98, [%r5+120];
	ld.shared.f32 	%f99, [%r8+3840];
	fma.rn.f32 	%f100, %f98, %f99, %f97;
	ld.shared.f32 	%f101, [%r5+124];
	ld.shared.f32 	%f102, [%r8+3968];
	fma.rn.f32 	%f104, %f101, %f102, %f100;
	bar.sync 	0;
	add.s32 	%r37, %r37, 1;
	setp.ne.s32 	%p3, %r37, 0;
	add.s32 	%r36, %r36, 32;
	add.s32 	%r35, %r35, %r12;
	@%p3 bra 	$L__BB3_4;
$L__BB3_5:
	cvta.to.global.u64 	%rd16, %rd5;
	mad.lo.s32 	%r34, %r19, %r4, %r2;
	mul.wide.s32 	%rd17, %r34, 4;
	add.s64 	%rd18, %rd16, %rd17;
	st.global.f32 	[%rd18], %f104;
	ret;

}
	// .globl	_Z33matmulKernel_blocktile_threadtileILi128ELi128ELi16ELi8ELi8EEvPfS0_S0_iii
.visible .entry _Z33matmulKernel_blocktile_threadtileILi128ELi128ELi16ELi8ELi8EEvPfS0_S0_iii(
	.param .u64 .ptr .align 1 _Z33matmulKernel_blocktile_threadtileILi128ELi128ELi16ELi8ELi8EEvPfS0_S0_iii_param_0,
	.param .u64 .ptr .align 1 _Z33matmulKernel_blocktile_threadtileILi128ELi128ELi16ELi8ELi8EEvPfS0_S0_iii_param_1,
	.param .u64 .ptr .align 1 _Z33matmulKernel_blocktile_threadtileILi128ELi128ELi16ELi8ELi8EEvPfS0_S0_iii_param_2,
	.param .u32 _Z33matmulKernel_blocktile_threadtileILi128ELi128ELi16ELi8ELi8EEvPfS0_S0_iii_param_3,
	.param .u32 _Z33matmulKernel_blocktile_threadtileILi128ELi128ELi16ELi8ELi8EEvPfS0_S0_iii_param_4,
	.param .u32 _Z33matmulKernel_blocktile_threadtileILi128ELi128ELi16ELi8ELi8EEvPfS0_S0_iii_param_5
)
{
	.reg .pred 	%p<18>;
	.reg .b32 	%r<322>;
	.reg .b32 	%f<481>;
	.reg .b64 	%rd<72>;
	// demoted variable
	.shared .align 4 .b8 _ZZ33matmulKernel_blocktile_threadtileILi128ELi128ELi16ELi8ELi8EEvPfS0_S0_iiiE6tile_a[8192];
	// demoted variable
	.shared .align 4 .b8 _ZZ33matmulKernel_blocktile_threadtileILi128ELi128ELi16ELi8ELi8EEvPfS0_S0_iiiE6tile_b[8192];
	ld.param.u32 	%r39, [_Z33matmulKernel_blocktile_threadtileILi128ELi128ELi16ELi8ELi8EEvPfS0_S0_iii_param_5];
	mov.u32 	%r40, %ntid.x;
	mov.u32 	%r41, %ntid.y;
	mul.lo.s32 	%r1, %r40, %r41;
	setp.lt.s32 	%p1, %r39, 16;
	mov.f32 	%f417, 0f00000000;
	mov.f32 	%f418, %f417;
	mov.f32 	%f419, %f417;
	mov.f32 	%f420, %f417;
	mov.f32 	%f421, %f417;
	mov.f32 	%f422, %f417;
	mov.f32 	%f423, %f417;
	mov.f32 	%f424, %f417;
	mov.f32 	%f425, %f417;
	mov.f32 	%f426, %f417;
	mov.f32 	%f427, %f417;
	mov.f32 	%f428, %f417;
	mov.f32 	%f429, %f417;
	mov.f32 	%f430, %f417;
	mov.f32 	%f431, %f417;
	mov.f32 	%f432, %f417;
	mov.f32 	%f433, %f417;
	mov.f32 	%f434, %f417;
	mov.f32 	%f435, %f417;
	mov.f32 	%f436, %f417;
	mov.f32 	%f437, %f417;
	mov.f32 	%f438, %f417;
	mov.f32 	%f439, %f417;
	mov.f32 	%f440, %f417;
	mov.f32 	%f441, %f417;
	mov.f32 	%f442, %f417;
	mov.f32 	%f443, %f417;
	mov.f32 	%f444, %f417;
	mov.f32 	%f445, %f417;
	mov.f32 	%f446, %f417;
	mov.f32 	%f447, %f417;
	mov.f32 	%f448, %f417;
	mov.f32 	%f449, %f417;
	mov.f32 	%f450, %f417;
	mov.f32 	%f451, %f417;
	mov.f32 	%f452, %f417;
	mov.f32 	%f453, %f417;
	mov.f32 	%f454, %f417;
	mov.f32 	%f455, %f417;
	mov.f32 	%f456, %f417;
	mov.f32 	%f457, %f417;
	mov.f32 	%f458, %f417;
	mov.f32 	%f459, %f417;
	mov.f32 	%f460, %f417;
	mov.f32 	%f461, %f417;
	mov.f32 	%f462, %f417;
	mov.f32 	%f463, %f417;
	mov.f32 	%f464, %f417;
	mov.f32 	%f465, %f417;
	mov.f32 	%f466, %f417;
	mov.f32 	%f467, %f417;
	mov.f32 	%f468, %f417;
	mov.f32 	%f469, %f417;
	mov.f32 	%f470, %f417;
	mov.f32 	%f471, %f417;
	mov.f32 	%f472, %f417;
	mov.f32 	%f473, %f417;
	mov.f32 	%f474, %f417;
	mov.f32 	%f475, %f417;
	mov.f32 	%f476, %f417;
	mov.f32 	%f477, %f417;
	mov.f32 	%f478, %f417;
	mov.f32 	%f479, %f417;
	mov.f32 	%f480, %f417;
	@%p1 bra 	$L__BB4_25;
	ld.param.u32 	%r307, [_Z33matmulKernel_blocktile_threadtileILi128ELi128ELi16ELi8ELi8EEvPfS0_S0_iii_param_5];
	rem.u32 	%r2, 2048, %r1;
	shr.s32 	%r43, %r307, 31;
	shr.u32 	%r44, %r43, 28;
	add.s32 	%r45, %r307, %r44;
	shr.s32 	%r3, %r45, 4;
	mov.b32 	%r312, 0;
	mov.f32 	%f417, 0f00000000;
	mov.u64 	%rd28, $str$3;
	mov.u64 	%rd30, $str$1;
	mov.u64 	%rd32, __unnamed_2;
	mov.u64 	%rd4, $str$2;
$L__BB4_2:
	setp.eq.s32 	%p2, %r2, 0;
	@%p2 bra 	$L__BB4_4;
	cvta.global.u64 	%rd5, %rd4;
	cvta.global.u64 	%rd7, %rd30;
	cvta.global.u64 	%rd9, %rd32;
	{ // callseq 1, 0
	.param .b64 param0;
	st.param.b64 	[param0], %rd5;
	.param .b64 param1;
	st.param.b64 	[param1], %rd7;
	.param .b32 param2;
	st.param.b32 	[param2], 96;
	.param .b64 param3;
	st.param.b64 	[param3], %rd9;
	.param .b64 param4;
	st.param.b64 	[param4], 1;
	call.uni 
	__assertfail, 
	(
	param0, 
	param1, 
	param2, 
	param3, 
	param4
	);
	} // callseq 1
$L__BB4_4:
	mov.u32 	%r47, %ntid.y;
	mul.lo.s32 	%r48, %r40, %r47;
	setp.gt.u32 	%p3, %r48, 2048;
	div.u32 	%r5, 2048, %r48;
	@%p3 bra 	$L__BB4_12;
	mov.u32 	%r50, %ntid.x;
	mov.u32 	%r51, %ntid.y;
	mul.lo.s32 	%r52, %r50, %r51;
	setp.gt.u32 	%p4, %r52, 512;
	max.u32 	%r6, %r5, 1;
	and.b32  	%r7, %r6, 3;
	mov.b32 	%r318, 0;
	@%p4 bra 	$L__BB4_8;
	mov.u32 	%r53, %ntid.x;
	mov.u32 	%r54, %tid.y;
	mov.u32 	%r55, %tid.x;
	mad.lo.s32 	%r313, %r54, %r53, %r55;
	mov.u32 	%r56, %ntid.y;
	shl.b32 	%r57, %r56, 1;
	add.s32 	%r58, %r54, %r57;
	mad.lo.s32 	%r315, %r53, %r58, %r55;
	mad.lo.s32 	%r59, %r56, 3, %r54;
	mad.lo.s32 	%r314, %r53, %r59, %r55;
	add.s32 	%r60, %r54, %r56;
	mad.lo.s32 	%r316, %r53, %r60, %r55;
	and.b32  	%r318, %r6, 4092;
	neg.s32 	%r317, %r318;
$L__BB4_7:
	ld.param.u32 	%r308, [_Z33matmulKernel_blocktile_threadtileILi128ELi128ELi16ELi8ELi8EEvPfS0_S0_iii_param_5];
	ld.param.u64 	%rd63, [_Z33matmulKernel_blocktile_threadtileILi128ELi128ELi16ELi8ELi8EEvPfS0_S0_iii_param_0];
	shr.u32 	%r61, %r313, 4;
	and.b32  	%r62, %r313, 15;
	mov.u32 	%r63, %ctaid.y;
	shl.b32 	%r64, %r63, 7;
	add.s32 	%r65, %r64, %r61;
	shl.b32 	%r66, %r312, 4;
	or.b32  	%r67, %r62, %r66;
	mad.lo.s32 	%r68, %r65, %r308, %r67;
	cvta.to.global.u64 	%rd10, %rd63;
	mul.wide.u32 	%rd11, %r68, 4;
	add.s64 	%rd12, %rd10, %rd11;
	ld.global.f32 	%f259, [%rd12];
	shl.b32 	%r69, %r61, 6;
	mov.u32 	%r70, _ZZ33matmulKernel_blocktile_threadtileILi128ELi128ELi16ELi8ELi8EEvPfS0_S0_iiiE6tile_a;
	add.s32 	%r71, %r70, %r69;
	shl.b32 	%r72, %r313, 2;
	and.b32  	%r73, %r72, 60;
	add.s32 	%r74, %r71, %r73;
	st.shared.f32 	[%r74], %f259;
	shr.u32 	%r75, %r316, 4;
	and.b32  	%r76, %r316, 15;
	add.s32 	%r77, %r64, %r75;
	or.b32  	%r78, %r76, %r66;
	mad.lo.s32 	%r79, %r77, %r308, %r78;
	mul.wide.u32 	%rd13, %r79, 4;
	add.s64 	%rd14, %rd10, %rd13;
	ld.global.f32 	%f260, [%rd14];
	shl.b32 	%r80, %r75, 6;
	add.s32 	%r81, %r70, %r80;
	shl.b32 	%r82, %r316, 2;
	and.b32  	%r83, %r82, 60;
	add.s32 	%r84, %r81, %r83;
	st.shared.f32 	[%r84], %f260;
	shr.u32 	%r85, %r315, 4;
	and.b32  	%r86, %r315, 15;
	add.s32 	%r87, %r64, %r85;
	or.b32  	%r88, %r86, %r66;
	mad.lo.s32 	%r89, %r87, %r308, %r88;
	mul.wide.u32 	%rd15, %r89, 4;
	add.s64 	%rd16, %rd10, %rd15;
	ld.global.f32 	%f261, [%rd16];
	shl.b32 	%r90, %r85, 6;
	add.s32 	%r91, %r70, %r90;
	shl.b32 	%r92, %r315, 2;
	and.b32  	%r93, %r92, 60;
	add.s32 	%r94, %r91, %r93;
	st.shared.f32 	[%r94], %f261;
	shr.u32 	%r95, %r314, 4;
	and.b32  	%r96, %r314, 15;
	add.s32 	%r97, %r64, %r95;
	or.b32  	%r98, %r96, %r66;
	mad.lo.s32 	%r99, %r97, %r308, %r98;
	mul.wide.u32 	%rd17, %r99, 4;
	add.s64 	%rd18, %rd10, %rd17;
	ld.global.f32 	%f262, [%rd18];
	shl.b32 	%r100, %r95, 6;
	add.s32 	%r101, %r70, %r100;
	shl.b32 	%r102, %r314, 2;
	and.b32  	%r103, %r102, 60;
	add.s32 	%r104, %r101, %r103;
	st.shared.f32 	[%r104], %f262;
	add.s32 	%r317, %r317, 4;
	mov.u32 	%r105, %ntid.x;
	mov.u32 	%r106, %ntid.y;
	mul.lo.s32 	%r107, %r105, %r106;
	shl.b32 	%r108, %r107, 2;
	add.s32 	%r316, %r316, %r108;
	add.s32 	%r315, %r315, %r108;
	add.s32 	%r314, %r314, %r108;
	add.s32 	%r313, %r313, %r108;
	setp.ne.s32 	%p5, %r317, 0;
	@%p5 bra 	$L__BB4_7;
$L__BB4_8:
	setp.eq.s32 	%p6, %r7, 0;
	@%p6 bra 	$L__BB4_12;
	ld.param.u32 	%r309, [_Z33matmulKernel_blocktile_threadtileILi128ELi128ELi16ELi8ELi8EEvPfS0_S0_iii_param_5];
	ld.param.u64 	%rd64, [_Z33matmulKernel_blocktile_threadtileILi128ELi128ELi16ELi8ELi8EEvPfS0_S0_iii_param_0];
	mov.u32 	%r109, %ntid.x;
	mov.u32 	%r110, %ntid.y;
	mul.lo.s32 	%r111, %r109, %r110;
	mov.u32 	%r112, %tid.y;
	mov.u32 	%r113, %tid.x;
	mad.lo.s32 	%r114, %r112, %r109, %r113;
	mad.lo.s32 	%r25, %r318, %r111, %r114;
	shr.u32 	%r115, %r25, 4;
	and.b32  	%r116, %r25, 15;
	mov.u32 	%r117, %ctaid.y;
	shl.b32 	%r118, %r117, 7;
	add.s32 	%r119, %r118, %r115;
	shl.b32 	%r120, %r312, 4;
	or.b32  	%r121, %r116, %r120;
	mad.lo.s32 	%r122, %r119, %r309, %r121;
	cvta.to.global.u64 	%rd19, %rd64;
	mul.wide.u32 	%rd20, %r122, 4;
	add.s64 	%rd21, %rd19, %rd20;
	ld.global.f32 	%f263, [%rd21];
	shl.b32 	%r123, %r115, 6;
	mov.u32 	%r124, _ZZ33matmulKernel_blocktile_threadtileILi128ELi128ELi16ELi8ELi8EEvPfS0_S0_iiiE6tile_a;
	add.s32 	%r125, %r124, %r123;
	shl.b32 	%r126, %r25, 2;
	and.b32  	%r127, %r126, 60;
	add.s32 	%r128, %r125, %r127;
	st.shared.f32 	[%r128], %f263;
	setp.eq.s32 	%p7, %r7, 1;
	@%p7 bra 	$L__BB4_12;
	ld.param.u32 	%r310, [_Z33matmulKernel_blocktile_threadtileILi128ELi128ELi16ELi8ELi8EEvPfS0_S0_iii_param_5];
	ld.param.u64 	%rd65, [_Z33matmulKernel_blocktile_threadtileILi128ELi128ELi16ELi8ELi8EEvPfS0_S0_iii_param_0];
	mov.u32 	%r129, %ntid.x;
	mov.u32 	%r130, %ntid.y;
	mad.lo.s32 	%r26, %r129, %r130, %r25;
	shr.u32 	%r131, %r26, 4;
	and.b32  	%r132, %r26, 15;
	mov.u32 	%r133, %ctaid.y;
	shl.b32 	%r134, %r133, 7;
	add.s32 	%r135, %r134, %r131;
	shl.b32 	%r136, %r312, 4;
	or.b32  	%r137, %r132, %r136;
	mad.lo.s32 	%r138, %r135, %r310, %r137;
	cvta.to.global.u64 	%rd22, %rd65;
	mul.wide.u32 	%rd23, %r138, 4;
	add.s64 	%rd24, %rd22, %rd23;
	ld.global.f32 	%f264, [%rd24];
	shl.b32 	%r139, %r131, 6;
	mov.u32 	%r140, _ZZ33matmulKernel_blocktile_threadtileILi128ELi128ELi16ELi8ELi8EEvPfS0_S0_iiiE6tile_a;
	add.s32 	%r141, %r140, %r139;
	shl.b32 	%r142, %r26, 2;
	and.b32  	%r143, %r142, 60;
	add.s32 	%r144, %r141, %r143;
	st.shared.f32 	[%r144], %f264;
	setp.eq.s32 	%p8, %r7, 2;
	@%p8 bra 	$L__BB4_12;
	ld.param.u32 	%r311, [_Z33matmulKernel_blocktile_threadtileILi128ELi128ELi16ELi8ELi8EEvPfS0_S0_iii_param_5];
	ld.param.u64 	%rd66, [_Z33matmulKernel_blocktile_threadtileILi128ELi128ELi16ELi8ELi8EEvPfS0_S0_iii_param_0];
	mov.u32 	%r145, %ntid.x;
	mov.u32 	%r146, %ntid.y;
	mad.lo.s32 	%r147, %r145, %r146, %r26;
	shr.u32 	%r148, %r147, 4;
	and.b32  	%r149, %r147, 15;
	mov.u32 	%r150, %ctaid.y;
	shl.b32 	%r151, %r150, 7;
	add.s32 	%r152, %r151, %r148;
	shl.b32 	%r153, %r312, 4;
	or.b32  	%r154, %r149, %r153;
	mad.lo.s32 	%r155, %r152, %r311, %r154;
	cvta.to.global.u64 	%rd25, %rd66;
	mul.wide.u32 	%rd26, %r155, 4;
	add.s64 	%rd27, %rd25, %rd26;
	ld.global.f32 	%f265, [%rd27];
	shl.b32 	%r156, %r148, 6;
	mov.u32 	%r157, _ZZ33matmulKernel_blocktile_threadtileILi128ELi128ELi16ELi8ELi8EEvPfS0_S0_iiiE6tile_a;
	add.s32 	%r158, %r157, %r156;
	shl.b32 	%r159, %r147, 2;
	and.b32  	%r160, %r159, 60;
	add.s32 	%r161, %r158, %r160;
	st.shared.f32 	[%r161], %f265;
$L__BB4_12:
	@%p2 bra 	$L__BB4_14;
	cvta.global.u64 	%rd29, %rd28;
	cvta.global.u64 	%rd31, %rd30;
	cvta.global.u64 	%rd33, %rd32;
	{ // callseq 2, 0
	.param .b64 param0;
	st.param.b64 	[param0], %rd29;
	.param .b64 param1;
	st.param.b64 	[param1], %rd31;
	.param .b32 param2;
	st.param.b32 	[param2], 108;
	.param .b64 param3;
	st.param.b64 	[param3], %rd33;
	.param .b64 param4;
	st.param.b64 	[param4], 1;
	call.uni 
	__assertfail, 
	(
	param0, 
	param1, 
	param2, 
	param3, 
	param4
	);
	} // callseq 2
$L__BB4_14:
	mov.u32 	%r162, %ntid.x;
	mov.u32 	%r163, %ntid.y;
	mul.lo.s32 	%r164, %r162, %r163;
	setp.gt.u32 	%p10, %r164, 2048;
	@%p10 bra 	$L__BB4_22;
	mov.u32 	%r166, %ntid.x;
	mov.u32 	%r167, %ntid.y;
	mul.lo.s32 	%r168, %r166, %r167;
	setp.gt.u32 	%p11, %r168, 512;
	max.u32 	%r27, %r5, 1;
	and.b32  	%r28, %r27, 3;
	mov.b32 	%r320, 0;
	@%p11 bra 	$L__BB4_18;
	and.b32  	%r320, %r27, 4092;
	mov.b32 	%r319, 0;
$L__BB4_17:
	ld.param.u32 	%r302, [_Z33matmulKernel_blocktile_threadtileILi128ELi128ELi16ELi8ELi8EEvPfS0_S0_iii_param_4];
	ld.param.u64 	%rd67, [_Z33matmulKernel_blocktile_threadtileILi128ELi128ELi16ELi8ELi8EEvPfS0_S0_iii_param_1];
	mov.u32 	%r170, %ntid.x;
	mov.u32 	%r171, %ntid.y;
	mul.lo.s32 	%r172, %r170, %r171;
	mov.u32 	%r173, %tid.y;
	mov.u32 	%r174, %tid.x;
	mad.lo.s32 	%r175, %r173, %r170, %r174;
	mad.lo.s32 	%r176, %r319, %r172, %r175;
	shr.u32 	%r177, %r176, 7;
	and.b32  	%r178, %r176, 127;
	shl.b32 	%r179, %r312, 4;
	add.s32 	%r180, %r179, %r177;
	mov.u32 	%r181, %ctaid.x;
	shl.b32 	%r182, %r181, 7;
	or.b32  	%r183, %r178, %r182;
	mad.lo.s32 	%r184, %r180, %r302, %r183;
	cvta.to.global.u64 	%rd34, %rd67;
	mul.wide.s32 	%rd35, %r184, 4;
	add.s64 	%rd36, %rd34, %rd35;
	ld.global.f32 	%f266, [%rd36];
	shl.b32 	%r185, %r177, 9;
	mov.u32 	%r186, _ZZ33matmulKernel_blocktile_threadtileILi128ELi128ELi16ELi8ELi8EEvPfS0_S0_iiiE6tile_b;
	add.s32 	%r187, %r186, %r185;
	shl.b32 	%r188, %r176, 2;
	and.b32  	%r189, %r188, 508;
	add.s32 	%r190, %r187, %r189;
	st.shared.f32 	[%r190], %f266;
	add.s32 	%r191, %r176, %r172;
	shr.u32 	%r192, %r191, 7;
	and.b32  	%r193, %r191, 127;
	add.s32 	%r194, %r179, %r192;
	or.b32  	%r195, %r193, %r182;
	mad.lo.s32 	%r196, %r194, %r302, %r195;
	mul.wide.s32 	%rd37, %r196, 4;
	add.s64 	%rd38, %rd34, %rd37;
	ld.global.f32 	%f267, [%rd38];
	shl.b32 	%r197, %r192, 9;
	add.s32 	%r198, %r186, %r197;
	shl.b32 	%r199, %r191, 2;
	and.b32  	%r200, %r199, 508;
	add.s32 	%r201, %r198, %r200;
	st.shared.f32 	[%r201], %f267;
	add.s32 	%r202, %r191, %r172;
	shr.u32 	%r203, %r202, 7;
	and.b32  	%r204, %r202, 127;
	add.s32 	%r205, %r179, %r203;
	or.b32  	%r206, %r204, %r182;
	mad.lo.s32 	%r207, %r205, %r302, %r206;
	mul.wide.s32 	%rd39, %r207, 4;
	add.s64 	%rd40, %rd34, %rd39;
	ld.global.f32 	%f268, [%rd40];
	shl.b32 	%r208, %r203, 9;
	add.s32 	%r209, %r186, %r208;
	shl.b32 	%r210, %r202, 2;
	and.b32  	%r211, %r210, 508;
	add.s32 	%r212, %r209, %r211;
	st.shared.f32 	[%r212], %f268;
	add.s32 	%r213, %r202, %r172;
	shr.u32 	%r214, %r213, 7;
	and.b32  	%r215, %r213, 127;
	add.s32 	%r216, %r179, %r214;
	or.b32  	%r217, %r215, %r182;
	mad.lo.s32 	%r218, %r216, %r302, %r217;
	mul.wide.s32 	%rd41, %r218, 4;
	add.s64 	%rd42, %rd34, %rd41;
	ld.global.f32 	%f269, [%rd42];
	shl.b32 	%r219, %r214, 9;
	add.s32 	%r220, %r186, %r219;
	shl.b32 	%r221, %r213, 2;
	and.b32  	%r222, %r221, 508;
	add.s32 	%r223, %r220, %r222;
	st.shared.f32 	[%r223], %f269;
	add.s32 	%r319, %r319, 4;
	setp.ne.s32 	%p12, %r319, %r320;
	@%p12 bra 	$L__BB4_17;
$L__BB4_18:
	setp.eq.s32 	%p13, %r28, 0;
	@%p13 bra 	$L__BB4_22;
	ld.param.u32 	%r303, [_Z33matmulKernel_blocktile_threadtileILi128ELi128ELi16ELi8ELi8EEvPfS0_S0_iii_param_4];
	ld.param.u64 	%rd68, [_Z33matmulKernel_blocktile_threadtileILi128ELi128ELi16ELi8ELi8EEvPfS0_S0_iii_param_1];
	mov.u32 	%r224, %ntid.x;
	mov.u32 	%r225, %ntid.y;
	mul.lo.s32 	%r226, %r224, %r225;
	mov.u32 	%r227, %tid.y;
	mov.u32 	%r228, %tid.x;
	mad.lo.s32 	%r229, %r227, %r224, %r228;
	mad.lo.s32 	%r33, %r320, %r226, %r229;
	shr.u32 	%r230, %r33, 7;
	and.b32  	%r231, %r33, 127;
	shl.b32 	%r232, %r312, 4;
	add.s32 	%r233, %r232, %r230;
	mov.u32 	%r234, %ctaid.x;
	shl.b32 	%r235, %r234, 7;
	or.b32  	%r236, %r231, %r235;
	mad.lo.s32 	%r237, %r233, %r303, %r236;
	cvta.to.global.u64 	%rd43, %rd68;
	mul.wide.s32 	%rd44, %r237, 4;
	add.s64 	%rd45, %rd43, %rd44;
	ld.global.f32 	%f270, [%rd45];
	shl.b32 	%r238, %r230, 9;
	mov.u32 	%r239, _ZZ33matmulKernel_blocktile_threadtileILi128ELi128ELi16ELi8ELi8EEvPfS0_S0_iiiE6tile_b;
	add.s32 	%r240, %r239, %r238;
	shl.b32 	%r241, %r33, 2;
	and.b32  	%r242, %r241, 508;
	add.s32 	%r243, %r240, %r242;
	st.shared.f32 	[%r243], %f270;
	setp.eq.s32 	%p14, %r28, 1;
	@%p14 bra 	$L__BB4_22;
	ld.param.u32 	%r304, [_Z33matmulKernel_blocktile_threadtileILi128ELi128ELi16ELi8ELi8EEvPfS0_S0_iii_param_4];
	ld.param.u64 	%rd69, [_Z33matmulKernel_blocktile_threadtileILi128ELi128ELi16ELi8ELi8EEvPfS0_S0_iii_param_1];
	mov.u32 	%r244, %ntid.x;
	mov.u32 	%r245, %ntid.y;
	mad.lo.s32 	%r34, %r244, %r245, %r33;
	shr.u32 	%r246, %r34, 7;
	and.b32  	%r247, %r34, 127;
	shl.b32 	%r248, %r312, 4;
	add.s32 	%r249, %r248, %r246;
	mov.u32 	%r250, %ctaid.x;
	shl.b32 	%r251, %r250, 7;
	or.b32  	%r252, %r247, %r251;
	mad.lo.s32 	%r253, %r249, %r304, %r252;
	cvta.to.global.u64 	%rd46, %rd69;
	mul.wide.s32 	%rd47, %r253, 4;
	add.s64 	%rd48, %rd46, %rd47;
	ld.global.f32 	%f271, [%rd48];
	shl.b32 	%r254, %r246, 9;
	mov.u32 	%r255, _ZZ33matmulKernel_blocktile_threadtileILi128ELi128ELi16ELi8ELi8EEvPfS0_S0_iiiE6tile_b;
	add.s32 	%r256, %r255, %r254;
	shl.b32 	%r257, %r34, 2;
	and.b32  	%r258, %r257, 508;
	add.s32 	%r259, %r256, %r258;
	st.shared.f32 	[%r259], %f271;
	setp.eq.s32 	%p15, %r28, 2;
	@%p15 bra 	$L__BB4_22;
	ld.param.u32 	%r305, [_Z33matmulKernel_blocktile_threadtileILi128ELi128ELi16ELi8ELi8EEvPfS0_S0_iii_param_4];
	ld.param.u64 	%rd70, [_Z33matmulKernel_blocktile_threadtileILi128ELi128ELi16ELi8ELi8EEvPfS0_S0_iii_param_1];
	mov.u32 	%r260, %ntid.x;
	mov.u32 	%r261, %ntid.y;
	mad.lo.s32 	%r262, %r260, %r261, %r34;
	shr.u32 	%r263, %r262, 7;
	and.b32  	%r264, %r262, 127;
	shl.b32 	%r265, %r312, 4;
	add.s32 	%r266, %r265, %r263;
	mov.u32 	%r267, %ctaid.x;
	shl.b32 	%r268, %r267, 7;
	or.b32  	%r269, %r264, %r268;
	mad.lo.s32 	%r270, %r266, %r305, %r269;
	cvta.to.global.u64 	%rd49, %rd70;
	mul.wide.s32 	%rd50, %r270, 4;
	add.s64 	%rd51, %rd49, %rd50;
	ld.global.f32 	%f272, [%rd51];
	shl.b32 	%r271, %r263, 9;
	mov.u32 	%r272, _ZZ33matmulKernel_blocktile_threadtileILi128ELi128ELi16ELi8ELi8EEvPfS0_S0_iiiE6tile_b;
	add.s32 	%r273, %r272, %r271;
	shl.b32 	%r274, %r262, 2;
	and.b32  	%r275, %r274, 508;
	add.s32 	%r276, %r273, %r275;
	st.shared.f32 	[%r276], %f272;
$L__BB4_22:
	bar.sync 	0;
	mov.b32 	%r321, 0;
$L__BB4_23:
	shl.b32 	%r278, %r321, 2;
	mov.u32 	%r279, _ZZ33matmulKernel_blocktile_threadtileILi128ELi128ELi16ELi8ELi8EEvPfS0_S0_iiiE6tile_a;
	add.s32 	%r280, %r279, %r278;
	mov.u32 	%r281, %tid.y;
	shl.b32 	%r282, %r281, 9;
	add.s32 	%r283, %r280, %r282;
	ld.shared.f32 	%f273, [%r283];
	ld.shared.f32 	%f274, [%r283+64];
	ld.shared.f32 	%f275, [%r283+128];
	ld.shared.f32 	%f276, [%r283+192];
	ld.shared.f32 	%f277, [%r283+256];
	ld.shared.f32 	%f278, [%r283+320];
	ld.shared.f32 	%f279, [%r283+384];
	ld.shared.f32 	%f280, [%r283+448];
	shl.b32 	%r284, %r321, 9;
	mov.u32 	%r285, _ZZ33matmulKernel_blocktile_threadtileILi128ELi128ELi16ELi8ELi8EEvPfS0_S0_iiiE6tile_b;
	add.s32 	%r286, %r285, %r284;
	mov.u32 	%r287, %tid.x;
	shl.b32 	%r288, %r287, 5;
	add.s32 	%r289, %r286, %r288;
	ld.shared.f32 	%f281, [%r289];
	ld.shared.f32 	%f282, [%r289+4];
	ld.shared.f32 	%f283, [%r289+8];
	ld.shared.f32 	%f284, [%r289+12];
	ld.shared.f32 	%f285, [%r289+16];
	ld.shared.f32 	%f286, [%r289+20];
	ld.shared.f32 	%f287, [%r289+24];
	ld.shared.f32 	%f288, [%r289+28];
	fma.rn.f32 	%f480, %f273, %f281, %f480;
	fma.rn.f32 	%f479, %f273, %f282, %f479;
	fma.rn.f32 	%f478, %f273, %f283, %f478;
	fma.rn.f32 	%f477, %f273, %f284, %f477;
	fma.rn.f32 	%f476, %f273, %f285, %f476;
	fma.rn.f32 	%f475, %f273, %f286, %f475;
	fma.rn.f32 	%f474, %f273, %f287, %f474;
	fma.rn.f32 	%f473, %f273, %f288, %f473;
	fma.rn.f32 	%f472, %f274, %f281, %f472;
	fma.rn.f32 	%f471, %f274, %f282, %f471;
	fma.rn.f32 	%f470, %f274, %f283, %f470;
	fma.rn.f32 	%f469, %f274, %f284, %f469;
	fma.rn.f32 	%f468, %f274, %f285, %f468;
	fma.rn.f32 	%f467, %f274, %f286, %f467;
	fma.rn.f32 	%f466, %f274, %f287, %f466;
	fma.rn.f32 	%f465, %f274, %f288, %f465;
	fma.rn.f32 	%f464, %f275, %f281, %f464;
	fma.rn.f32 	%f463, %f275, %f282, %f463;
	fma.rn.f32 	%f462, %f275, %f283, %f462;
	fma.rn.f32 	%f461, %f275, %f284, %f461;
	fma.rn.f32 	%f460, %f275, %f285, %f460;
	fma.rn.f32 	%f459, %f275, %f286, %f459;
	fma.rn.f32 	%f458, %f275, %f287, %f458;
	fma.rn.f32 	%f457, %f275, %f288, %f457;
	fma.rn.f32 	%f456, %f276, %f281, %f456;
	fma.rn.f32 	%f455, %f276, %f282, %f455;
	fma.rn.f32 	%f454, %f276, %f283, %f454;
	fma.rn.f32 	%f453, %f276, %f284, %f453;
	fma.rn.f32 	%f452, %f276, %f285, %f452;
	fma.rn.f32 	%f451, %f276, %f286, %f451;
	fma.rn.f32 	%f450, %f276, %f287, %f450;
	fma.rn.f32 	%f449, %f276, %f288, %f449;
	fma.rn.f32 	%f448, %f277, %f281, %f448;
	fma.rn.f32 	%f447, %f277, %f282, %f447;
	fma.rn.f32 	%f446, %f277, %f283, %f446;
	fma.rn.f32 	%f445, %f277, %f284, %f445;
	fma.rn.f32 	%f444, %f277, %f285, %f444;
	fma.rn.f32 	%f443, %f277, %f286, %f443;
	fma.rn.f32 	%f442, %f277, %f287, %f442;
	fma.rn.f32 	%f441, %f277, %f288, %f441;
	fma.rn.f32 	%f440, %f278, %f281, %f440;
	fma.rn.f32 	%f439, %f278, %f282, %f439;
	fma.rn.f32 	%f438, %f278, %f283, %f438;
	fma.rn.f32 	%f437, %f278, %f284, %f437;
	fma.rn.f32 	%f436, %f278, %f285, %f436;
	fma.rn.f32 	%f435, %f278, %f286, %f435;
	fma.rn.f32 	%f434, %f278, %f287, %f434;
	fma.rn.f32 	%f433, %f278, %f288, %f433;
	fma.rn.f32 	%f432, %f279, %f281, %f432;
	fma.rn.f32 	%f431, %f279, %f282, %f431;
	fma.rn.f32 	%f430, %f279, %f283, %f430;
	fma.rn.f32 	%f429, %f279, %f284, %f429;
	fma.rn.f32 	%f428, %f279, %f285, %f428;
	fma.rn.f32 	%f427, %f279, %f286, %f427;
	fma.rn.f32 	%f426, %f279, %f287, %f426;
	fma.rn.f32 	%f425, %f279, %f288, %f425;
	fma.rn.f32 	%f424, %f280, %f281, %f424;
	fma.rn.f32 	%f423, %f280, %f282, %f423;
	fma.rn.f32 	%f422, %f280, %f283, %f422;
	fma.rn.f32 	%f421, %f280, %f284, %f421;
	fma.rn.f32 	%f420, %f280, %f285, %f420;
	fma.rn.f32 	%f419, %f280, %f286, %f419;
	fma.rn.f32 	%f418, %f280, %f287, %f418;
	fma.rn.f32 	%f417, %f280, %f288, %f417;
	add.s32 	%r321, %r321, 1;
	setp.ne.s32 	%p16, %r321, 16;
	@%p16 bra 	$L__BB4_23;
	bar.sync 	0;
	add.s32 	%r312, %r312, 1;
	setp.eq.s32 	%p17, %r312, %r3;
	@%p17 bra 	$L__BB4_25;
	bra.uni 	$L__BB4_2;
$L__BB4_25:
	ld.param.u32 	%r306, [_Z33matmulKernel_blocktile_threadtileILi128ELi128ELi16ELi8ELi8EEvPfS0_S0_iii_param_4];
	ld.param.u64 	%rd71, [_Z33matmulKernel_blocktile_threadtileILi128ELi128ELi16ELi8ELi8EEvPfS0_S0_iii_param_2];
	cvta.to.global.u64 	%rd52, %rd71;
	mov.u32 	%r290, %ctaid.y;
	mov.u32 	%r291, %ntid.y;
	mov.u32 	%r292, %tid.y;
	mad.lo.s32 	%r293, %r290, %r291, %r292;
	mov.u32 	%r294, %ctaid.x;
	mov.u32 	%r295, %ntid.x;
	mov.u32 	%r296, %tid.x;
	mad.lo.s32 	%r297, %r294, %r295, %r296;
	shl.b32 	%r298, %r297, 3;
	mul.lo.s32 	%r299, %r293, %r306;
	shl.b32 	%r300, %r299, 3;
	add.s32 	%r301, %r300, %r298;
	mul.wide.s32 	%rd53, %r301, 4;
	add.s64 	%rd54, %rd52, %rd53;
	st.global.f32 	[%rd54], %f480;
	st.global.f32 	[%rd54+4], %f479;
	st.global.f32 	[%rd54+8], %f478;
	st.global.f32 	[%rd54+12], %f477;
	st.global.f32 	[%rd54+16], %f476;
	st.global.f32 	[%rd54+20], %f475;
	st.global.f32 	[%rd54+24], %f474;
	st.global.f32 	[%rd54+28], %f473;
	mul.wide.s32 	%rd55, %r306, 4;
	add.s64 	%rd56, %rd54, %rd55;
	st.global.f32 	[%rd56], %f472;
	st.global.f32 	[%rd56+4], %f471;
	st.global.f32 	[%rd56+8], %f470;
	st.global.f32 	[%rd56+12], %f469;
	st.global.f32 	[%rd56+16], %f468;
	st.global.f32 	[%rd56+20], %f467;
	st.global.f32 	[%rd56+24], %f466;
	st.global.f32 	[%rd56+28], %f465;
	add.s64 	%rd57, %rd56, %rd55;
	st.global.f32 	[%rd57], %f464;
	st.global.f32 	[%rd57+4], %f463;
	st.global.f32 	[%rd57+8], %f462;
	st.global.f32 	[%rd57+12], %f461;
	st.global.f32 	[%rd57+16], %f460;
	st.global.f32 	[%rd57+20], %f459;
	st.global.f32 	[%rd57+24], %f458;
	st.global.f32 	[%rd57+28], %f457;
	add.s64 	%rd58, %rd57, %rd55;
	st.global.f32 	[%rd58], %f456;
	st.global.f32 	[%rd58+4], %f455;
	st.global.f32 	[%rd58+8], %f454;
	st.global.f32 	[%rd58+12], %f453;
	st.global.f32 	[%rd58+16], %f452;
	st.global.f32 	[%rd58+20], %f451;
	st.global.f32 	[%rd58+24], %f450;
	st.global.f32 	[%rd58+28], %f449;
	add.s64 	%rd59, %rd58, %rd55;
	st.global.f32 	[%rd59], %f448;
	st.global.f32 	[%rd59+4], %f447;
	st.global.f32 	[%rd59+8], %f446;
	st.global.f32 	[%rd59+12], %f445;
	st.global.f32 	[%rd59+16], %f444;
	st.global.f32 	[%rd59+20], %f443;
	st.global.f32 	[%rd59+24], %f442;
	st.global.f32 	[%rd59+28], %f441;
	add.s64 	%rd60, %rd59, %rd55;
	st.global.f32 	[%rd60], %f440;
	st.global.f32 	[%rd60+4], %f439;
	st.global.f32 	[%rd60+8], %f438;
	st.global.f32 	[%rd60+12], %f437;
	st.global.f32 	[%rd60+16], %f436;
	st.global.f32 	[%rd60+20], %f435;
	st.global.f32 	[%rd60+24], %f434;
	st.global.f32 	[%rd60+28], %f433;
	add.s64 	%rd61, %rd60, %rd55;
	st.global.f32 	[%rd61], %f432;
	st.global.f32 	[%rd61+4], %f431;
	st.global.f32 	[%rd61+8], %f430;
	st.global.f32 	[%rd61+12], %f429;
	st.global.f32 	[%rd61+16], %f428;
	st.global.f32 	[%rd61+20], %f427;
	st.global.f32 	[%rd61+24], %f426;
	st.global.f32 	[%rd61+28], %f425;
	add.s64 	%rd62, %rd61, %rd55;
	st.global.f32 	[%rd62], %f424;
	st.global.f32 	[%rd62+4], %f423;
	st.global.f32 	[%rd62+8], %f422;
	st.global.f32 	[%rd62+12], %f421;
	st.global.f32 	[%rd62+16], %f420;
	st.global.f32 	[%rd62+20], %f419;
	st.global.f32 	[%rd62+24], %f418;
	st.global.f32 	[%rd62+28], %f417;
	ret;

}


// ===== COMPILED SASS (sm_100) =====

	.target	sm_100

	.elftype	@"ET_EXEC"


//--------------------- .note.nv.tkinfo           --------------------------
	.section	.note.nv.tkinfo,"",@"SHT_NOTE"
	.sectionflags	@"SHF_NOTE_NV_TKINFO"
	.tkinfo
        /*0018*/ 	.word	0x00000002
        /*0030*/ 	.string	""
        /*0030*/ 	.string	"ptxas"
        /*0030*/ 	.string	"Cuda compilation tools, release 13.0, V13.0.88"
        /*0030*/ 	.string	"Build cuda_13.0.r13.0/compiler.36424714_0"
        /*0030*/ 	.string	"-arch sm_100 -m 64 "



//--------------------- .note.nv.cuinfo           --------------------------
	.section	.note.nv.cuinfo,"",@"SHT_NOTE"
	.sectionflags	@"SHF_NOTE_NV_CUINFO"
        /*0018*/ 	.short	0x0002
        /*001a*/ 	.short	0x0064
        /*001c*/ 	.short	0x0082
	.zero		2


//--------------------- .nv.info                  --------------------------
	.section	.nv.info,"",@"SHT_CUDA_INFO"
	.align	4


	//----- nvinfo : EIATTR_REGCOUNT
	.align		4
        /*0000*/ 	.byte	0x04, 0x2f
        /*0002*/ 	.short	(.L_7 - .L_6)
	.align		4
.L_6:
        /*0004*/ 	.word	index@(_Z12matmulKernelPfS_S_iii)
        /*0008*/ 	.word	0x00000020


	//----- nvinfo : EIATTR_FRAME_SIZE
	.align		4
.L_7:
        /*000c*/ 	.byte	0x04, 0x11
        /*000e*/ 	.short	(.L_9 - .L_8)
	.align		4
.L_8:
        /*0010*/ 	.word	index@(_Z12matmulKernelPfS_S_iii)
        /*0014*/ 	.word	0x00000000


	//----- nvinfo : EIATTR_REGCOUNT
	.align		4
.L_9:
        /*0018*/ 	.byte	0x04, 0x2f
        /*001a*/ 	.short	(.L_11 - .L_10)
	.align		4
.L_10:
        /*001c*/ 	.word	index@(_Z17matmulKernel_coalPfS_S_iii)
        /*0020*/ 	.word	0x00000020


	//----- nvinfo : EIATTR_FRAME_SIZE
	.align		4
.L_11:
        /*0024*/ 	.byte	0x04, 0x11
        /*0026*/ 	.short	(.L_13 - .L_12)
	.align		4
.L_12:
        /*0028*/ 	.word	index@(_Z17matmulKernel_coalPfS_S_iii)
        /*002c*/ 	.word	0x00000000


	//----- nvinfo : EIATTR_REGCOUNT
	.align		4
.L_13:
        /*0030*/ 	.byte	0x04, 0x2f
        /*0032*/ 	.short	(.L_15 - .L_14)
	.align		4
.L_14:
        /*0034*/ 	.word	index@(_Z20matmulKernel_coal_v2ILi32ELi32EEvPfS0_S0_iii)
        /*0038*/ 	.word	0x00000020


	//----- nvinfo : EIATTR_FRAME_SIZE
	.align		4
.L_15:
        /*003c*/ 	.byte	0x04, 0x11
        /*003e*/ 	.short	(.L_17 - .L_16)
	.align		4
.L_16:
        /*0040*/ 	.word	index@(_Z20matmulKernel_coal_v2ILi32ELi32EEvPfS0_S0_iii)
        /*0044*/ 	.word	0x00000000


	//----- nvinfo : EIATTR_REGCOUNT
	.align		4
.L_17:
        /*0048*/ 	.byte	0x04, 0x2f
        /*004a*/ 	.short	(.L_19 - .L_18)
	.align		4
.L_18:
        /*004c*/ 	.word	index@(_Z22matmulKernel_blocktileILi32EEvPfS0_S0_iii)
        /*0050*/ 	.word	0x0000001e


	//----- nvinfo : EIATTR_FRAME_SIZE
	.align		4
.L_19:
        /*0054*/ 	.byte	0x04, 0x11
        /*0056*/ 	.short	(.L_21 - .L_20)
	.align		4
.L_20:
        /*0058*/ 	.word	index@(_Z22matmulKernel_blocktileILi32EEvPfS0_S0_iii)
        /*005c*/ 	.word	0x00000000


	//----- nvinfo : EIATTR_REGCOUNT
	.align		4
.L_21:
        /*0060*/ 	.byte	0x04, 0x2f
        /*0062*/ 	.short	(.L_23 - .L_22)
	.align		4
.L_22:
        /*0064*/ 	.word	index@(_Z33matmulKernel_blocktile_threadtileILi128ELi128ELi16ELi8ELi8EEvPfS0_S0_iii)
        /*0068*/ 	.word	0x0000005e


	//----- nvinfo : EIATTR_FRAME_SIZE
	.align		4
.L_23:
        /*006c*/ 	.byte	0x04, 0x11
        /*006e*/ 	.short	(.L_25 - .L_24)
	.align		4
.L_24:
        /*0070*/ 	.word	index@(_Z33matmulKernel_blocktile_threadtileILi128ELi128ELi16ELi8ELi8EEvPfS0_S0_iii)
        /*0074*/ 	.word	0x00000000


	//----- nvinfo : EIATTR_MIN_STACK_SIZE
	.align		4
.L_25:
        /*0078*/ 	.byte	0x04, 0x12
        /*007a*/ 	.short	(.L_27 - .L_26)
	.align		4
.L_26:
        /*007c*/ 	.word	index@(_Z33matmulKernel_blocktile_threadtileILi128ELi128ELi16ELi8ELi8EEvPfS0_S0_iii)
        /*0080*/ 	.word	0x00000000


	//----- nvinfo : EIATTR_MIN_STACK_SIZE
	.align		4
.L_27:
        /*0084*/ 	.byte	0x04, 0x12
        /*0086*/ 	.short	(.L_29 - .L_28)
	.align		4
.L_28:
        /*0088*/ 	.word	index@(_Z22matmulKernel_blocktileILi32EEvPfS0_S0_iii)
        /*008c*/ 	.word	0x00000000


	//----- nvinfo : EIATTR_MIN_STACK_SIZE
	.align		4
.L_29:
        /*0090*/ 	.byte	0x04, 0x12
        /*0092*/ 	.short	(.L_31 - .L_30)
	.align		4
.L_30:
        /*0094*/ 	.word	index@(_Z20matmulKernel_coal_v2ILi32ELi32EEvPfS0_S0_iii)
        /*0098*/ 	.word	0x00000000


	//----- nvinfo : EIATTR_MIN_STACK_SIZE
	.align		4
.L_31:
        /*009c*/ 	.byte	0x04, 0x12
        /*009e*/ 	.short	(.L_33 - .L_32)
	.align		4
.L_32:
        /*00a0*/ 	.word	index@(_Z17matmulKernel_coalPfS_S_iii)
        /*00a4*/ 	.word	0x00000000


	//----- nvinfo : EIATTR_MIN_STACK_SIZE
	.align		4
.L_33:
        /*00a8*/ 	.byte	0x04, 0x12
        /*00aa*/ 	.short	(.L_35 - .L_34)
	.align		4
.L_34:
        /*00ac*/ 	.word	index@(_Z12matmulKernelPfS_S_iii)
        /*00b0*/ 	.word	0x00000000
.L_35:


//--------------------- .nv.compat                --------------------------
	.section	.nv.compat,"",@"SHT_CUDA_COMPAT_INFO"
	.align	4
        /*0000*/ 	.byte	0x02, 0x09, 0x00, 0x00, 0x02, 0x02, 0x01, 0x00, 0x02, 0x05, 0x05, 0x00, 0x03, 0x07, 0x01, 0x01
        /*0010*/ 	.byte	0x02, 0x03, 0x00, 0x00, 0x02, 0x06, 0x01, 0x00, 0x04, 0x0b, 0x08, 0x00, 0x09, 0x00, 0x00, 0x00
        /*0020*/ 	.byte	0x00, 0x00, 0x00, 0x00


//--------------------- .nv.info._Z33matmulKernel_blocktile_threadtileILi128ELi128ELi16ELi8ELi8EEvPfS0_S0_iii --------------------------
	.section	.nv.info._Z33matmulKernel_blocktile_threadtileILi128ELi128ELi16ELi8ELi8EEvPfS0_S0_iii,"",@"SHT_CUDA_INFO"
	.sectionflags	@""
	.align	4


	//----- nvinfo : EIATTR_CUDA_API_VERSION
	.align		4
        /*0000*/ 	.byte	0x04, 0x37
        /*0002*/ 	.short	(.L_37 - .L_36)
.L_36:
        /*0004*/ 	.word	0x00000082


	//----- nvinfo : EIATTR_KPARAM_INFO
	.align		4
.L_37:
        /*0008*/ 	.byte	0x04, 0x17
        /*000a*/ 	.short	(.L_39 - .L_38)
.L_38:
        /*000c*/ 	.word	0x00000000
        /*0010*/ 	.short	0x0005
        /*0012*/ 	.short	0x0020
        /*0014*/ 	.byte	0x00, 0xf0, 0x11, 0x00


	//----- nvinfo : EIATTR_KPARAM_INFO
	.align		4
.L_39:
        /*0018*/ 	.byte	0x04, 0x17
        /*001a*/ 	.short	(.L_41 - .L_40)
.L_40:
        /*001c*/ 	.word	0x00000000
        /*0020*/ 	.short	0x0004
        /*0022*/ 	.short	0x001c
        /*0024*/ 	.byte	0x00, 0xf0, 0x11, 0x00


	//----- nvinfo : EIATTR_KPARAM_INFO
	.align		4
.L_41:
        /*0028*/ 	.byte	0x04, 0x17
        /*002a*/ 	.short	(.L_43 - .L_42)
.L_42:
        /*002c*/ 	.word	0x00000000
        /*0030*/ 	.short	0x0003
        /*0032*/ 	.short	0x0018
        /*0034*/ 	.byte	0x00, 0xf0, 0x11, 0x00


	//----- nvinfo : EIATTR_KPARAM_INFO
	.align		4
.L_43:
        /*0038*/ 	.byte	0x04, 0x17
        /*003a*/ 	.short	(.L_45 - .L_44)
.L_44:
        /*003c*/ 	.word	0x00000000
        /*0040*/ 	.short	0x0002
        /*0042*/ 	.short	0x0010
        /*0044*/ 	.byte	0x00, 0xf5, 0x21, 0x00


	//----- nvinfo : EIATTR_KPARAM_INFO
	.align		4
.L_45:
        /*0048*/ 	.byte	0x04, 0x17
        /*004a*/ 	.short	(.L_47 - .L_46)
.L_46:
        /*004c*/ 	.word	0x00000000
        /*0050*/ 	.short	0x0001
        /*0052*/ 	.short	0x0008
        /*0054*/ 	.byte	0x00, 0xf5, 0x21, 0x00


	//----- nvinfo : EIATTR_KPARAM_INFO
	.align		4
.L_47:
        /*0058*/ 	.byte	0x04, 0x17
        /*005a*/ 	.short	(.L_49 - .L_48)
.L_48:
        /*005c*/ 	.word	0x00000000
        /*0060*/ 	.short	0x0000
        /*0062*/ 	.short	0x0000
        /*0064*/ 	.byte	0x00, 0xf5, 0x21, 0x00


	//----- nvinfo : EIATTR_SPARSE_MMA_MASK
	.align		4
.L_49:
        /*0068*/ 	.byte	0x03, 0x50
        /*006a*/ 	.short	0x0000


	//----- nvinfo : EIATTR_MAXREG_COUNT
	.align		4
        /*006c*/ 	.byte	0x03, 0x1b
        /*006e*/ 	.short	0x00ff


	//----- nvinfo : EIATTR_NUM_BARRIERS
	.align		4
        /*0070*/ 	.byte	0x02, 0x4c
        /*0072*/ 	.byte	0x01
	.zero		1


	//----- nvinfo : EIATTR_EXTERNS
	.align		4
        /*0074*/ 	.byte	0x04, 0x0f
        /*0076*/ 	.short	(.L_51 - .L_50)


	//   ....[0]....
	.align		4
.L_50:
        /*0078*/ 	.word	index@(__assertfail)


	//----- nvinfo : EIATTR_MERCURY_ISA_VERSION
	.align		4
.L_51:
        /*007c*/ 	.byte	0x03, 0x5f
        /*007e*/ 	.short	0x0101


	//----- nvinfo : EIATTR_VRC_CTA_INIT_COUNT
	.align		4
        /*0080*/ 	.byte	0x02, 0x4a
	.zero		1
	.zero		1


	//----- nvinfo : EIATTR_SYSCALL_OFFSETS
	.align		4
        /*0084*/ 	.byte	0x04, 0x46
        /*0086*/ 	.short	(.L_53 - .L_52)


	//   ....[0]....
.L_52:
        /*0088*/ 	.word	0x00000520


	//   ....[1]....
        /*008c*/ 	.word	0x000010d0


	//----- nvinfo : EIATTR_EXIT_INSTR_OFFSETS
	.align		4
.L_53:
        /*0090*/ 	.byte	0x04, 0x1c
        /*0092*/ 	.short	(.L_55 - .L_54)


	//   ....[0]....
.L_54:
        /*0094*/ 	.word	0x00002570


	//----- nvinfo : EIATTR_CRS_STACK_SIZE
	.align		4
.L_55:
        /*0098*/ 	.byte	0x04, 0x1e
        /*009a*/ 	.short	(.L_57 - .L_56)
.L_56:
        /*009c*/ 	.word	0x00000000


	//----- nvinfo : EIATTR_CBANK_PARAM_SIZE
	.align		4
.L_57:
        /*00a0*/ 	.byte	0x03, 0x19
        /*00a2*/ 	.short	0x0024


	//----- nvinfo : EIATTR_PARAM_CBANK
	.align		4
        /*00a4*/ 	.byte	0x04, 0x0a
        /*00a6*/ 	.short	(.L_59 - .L_58)
	.align		4
.L_58:
        /*00a8*/ 	.word	index@(.nv.constant0._Z33matmulKernel_blocktile_threadtileILi128ELi128ELi16ELi8ELi8EEvPfS0_S0_iii)
        /*00ac*/ 	.short	0x0380
        /*00ae*/ 	.short	0x0024


	//----- nvinfo : EIATTR_SW_WAR
	.align		4
.L_59:
        /*00b0*/ 	.byte	0x04, 0x36
        /*00b2*/ 	.short	(.L_61 - .L_60)
.L_60:
        /*00b4*/ 	.word	0x00000008
.L_61:


//--------------------- .nv.info._Z22matmulKernel_blocktileILi32EEvPfS0_S0_iii --------------------------
	.section	.nv.info._Z22matmulKernel_blocktileILi32EEvPfS0_S0_iii,"",@"SHT_CUDA_INFO"
	.sectionflags	@""
	.align	4


	//----- nvinfo : EIATTR_CUDA_API_VERSION
	.align		4
        /*0000*/ 	.byte	0x04, 0x37
        /*0002*/ 	.short	(.L_63 - .L_62)
.L_62:
        /*0004*/ 	.word	0x00000082


	//----- nvinfo : EIATTR_KPARAM_INFO
	.align		4
.L_63:
        /*0008*/ 	.byte	0x04, 0x17
        /*000a*/ 	.short	(.L_65 - .L_64)
.L_64:
        /*000c*/ 	.word	0x00000000
        /*0010*/ 	.short	0x0005
        /*0012*/ 	.short	0x0020
        /*0014*/ 	.byte	0x00, 0xf0, 0x11, 0x00


	//----- nvinfo : EIATTR_KPARAM_INFO
	.align		4
.L_65:
        /*0018*/ 	.byte	0x04, 0x17
        /*001a*/ 	.short	(.L_67 - .L_66)
.L_66:
        /*001c*/ 	.word	0x00000000
        /*0020*/ 	.short	0x0004
        /*0022*/ 	.short	0x001c
        /*0024*/ 	.byte	0x00, 0xf0, 0x11, 0x00


	//----- nvinfo : EIATTR_KPARAM_INFO
	.align		4
.L_67:
        /*0028*/ 	.byte	0x04, 0x17
        /*002a*/ 	.short	(.L_69 - .L_68)
.L_68:
        /*002c*/ 	.word	0x00000000
        /*0030*/ 	.short	0x0003
        /*0032*/ 	.short	0x0018
        /*0034*/ 	.byte	0x00, 0xf0, 0x11, 0x00


	//----- nvinfo : EIATTR_KPARAM_INFO
	.align		4
.L_69:
        /*0038*/ 	.byte	0x04, 0x17
        /*003a*/ 	.short	(.L_71 - .L_70)
.L_70:
        /*003c*/ 	.word	0x00000000
        /*0040*/ 	.short	0x0002
        /*0042*/ 	.short	0x0010
        /*0044*/ 	.byte	0x00, 0xf5, 0x21, 0x00


	//----- nvinfo : EIATTR_KPARAM_INFO
	.align		4
.L_71:
        /*0048*/ 	.byte	0x04, 0x17
        /*004a*/ 	.short	(.L_73 - .L_72)
.L_72:
        /*004c*/ 	.word	0x00000000
        /*0050*/ 	.short	0x0001
        /*0052*/ 	.short	0x0008
        /*0054*/ 	.byte	0x00, 0xf5, 0x21, 0x00


	//----- nvinfo : EIATTR_KPARAM_INFO
	.align		4
.L_73:
        /*0058*/ 	.byte	0x04, 0x17
        /*005a*/ 	.short	(.L_75 - .L_74)
.L_74:
        /*005c*/ 	.word	0x00000000
        /*0060*/ 	.short	0x0000
        /*0062*/ 	.short	0x0000
        /*0064*/ 	.byte	0x00, 0xf5, 0x21, 0x00


	//----- nvinfo : EIATTR_SPARSE_MMA_MASK
	.align		4
.L_75:
        /*0068*/ 	.byte	0x03, 0x50
        /*006a*/ 	.short	0x0000


	//----- nvinfo : EIATTR_MAXREG_COUNT
	.align		4
        /*006c*/ 	.byte	0x03, 0x1b
        /*006e*/ 	.short	0x00ff


	//----- nvinfo : EIATTR_NUM_BARRIERS
	.align		4
        /*0070*/ 	.byte	0x02, 0x4c
        /*0072*/ 	.byte	0x01
	.zero		1


	//----- nvinfo : EIATTR_EXTERNS
	.align		4
        /*0074*/ 	.byte	0x04, 0x0f
        /*0076*/ 	.short	(.L_77 - .L_76)


	//   ....[0]....
	.align		4
.L_76:
        /*0078*/ 	.word	index@(__assertfail)


	//----- nvinfo : EIATTR_MERCURY_ISA_VERSION
	.align		4
.L_77:
        /*007c*/ 	.byte	0x03, 0x5f
        /*007e*/ 	.short	0x0101


	//----- nvinfo : EIATTR_VRC_CTA_INIT_COUNT
	.align		4
        /*0080*/ 	.byte	0x02, 0x4a
	.zero		1
	.zero		1


	//----- nvinfo : EIATTR_SYSCALL_OFFSETS
	.align		4
        /*0084*/ 	.byte	0x04, 0x46
        /*0086*/ 	.short	(.L_79 - .L_78)


	//   ....[0]....
.L_78:
        /*0088*/ 	.word	0x00000140


	//----- nvinfo : EIATTR_EXIT_INSTR_OFFSETS
	.align		4
.L_79:
        /*008c*/ 	.byte	0x04, 0x1c
        /*008e*/ 	.short	(.L_81 - .L_80)


	//   ....[0]....
.L_80:
        /*0090*/ 	.word	0x00000900


	//----- nvinfo : EIATTR_CBANK_PARAM_SIZE
	.align		4
.L_81:
        /*0094*/ 	.byte	0x03, 0x19
        /*0096*/ 	.short	0x0024


	//----- nvinfo : EIATTR_PARAM_CBANK
	.align		4
        /*0098*/ 	.byte	0x04, 0x0a
        /*009a*/ 	.short	(.L_83 - .L_82)
	.align		4
.L_82:
        /*009c*/ 	.word	index@(.nv.constant0._Z22matmulKernel_blocktileILi32EEvPfS0_S0_iii)
        /*00a0*/ 	.short	0x0380
        /*00a2*/ 	.short	0x0024


	//----- nvinfo : EIATTR_SW_WAR
	.align		4
.L_83:
        /*00a4*/ 	.byte	0x04, 0x36
        /*00a6*/ 	.short	(.L_85 - .L_84)
.L_84:
        /*00a8*/ 	.word	0x00000008
.L_85:


//--------------------- .nv.info._Z20matmulKernel_coal_v2ILi32ELi32EEvPfS0_S0_iii --------------------------
	.section	.nv.info._Z20matmulKernel_coal_v2ILi32ELi32EEvPfS0_S0_iii,"",@"SHT_CUDA_INFO"
	.sectionflags	@""
	.align	4


	//----- nvinfo : EIATTR_CUDA_API_VERSION
	.align		4
        /*0000*/ 	.byte	0x04, 0x37
        /*0002*/ 	.short	(.L_87 - .L_86)
.L_86:
        /*0004*/ 	.word	0x00000082


	//----- nvinfo : EIATTR_KPARAM_INFO
	.align		4
.L_87:
        /*0008*/ 	.byte	0x04, 0x17
        /*000a*/ 	.short	(.L_89 - .L_88)
.L_88:
        /*000c*/ 	.word	0x00000000
        /*0010*/ 	.short	0x0005
        /*0012*/ 	.short	0x0020
        /*0014*/ 	.byte	0x00, 0xf0, 0x11, 0x00


	//----- nvinfo : EIATTR_KPARAM_INFO
	.align		4
.L_89:
        /*0018*/ 	.byte	0x04, 0x17
        /*001a*/ 	.short	(.L_91 - .L_90)
.L_90:
        /*001c*/ 	.word	0x00000000
        /*0020*/ 	.short	0x0004
        /*0022*/ 	.short	0x001c
        /*0024*/ 	.byte	0x00, 0xf0, 0x11, 0x00


	//----- nvinfo : EIATTR_KPARAM_INFO
	.align		4
.L_91:
        /*0028*/ 	.byte	0x04, 0x17
        /*002a*/ 	.short	(.L_93 - .L_92)
.L_92:
        /*002c*/ 	.word	0x00000000
        /*0030*/ 	.short	0x0003
        /*0032*/ 	.short	0x0018
        /*0034*/ 	.byte	0x00, 0xf0, 0x11, 0x00


	//----- nvinfo : EIATTR_KPARAM_INFO
	.align		4
.L_93:
        /*0038*/ 	.byte	0x04, 0x17
        /*003a*/ 	.short	(.L_95 - .L_94)
.L_94:
        /*003c*/ 	.word	0x00000000
        /*0040*/ 	.short	0x0002
        /*0042*/ 	.short	0x0010
        /*0044*/ 	.byte	0x00, 0xf5, 0x21, 0x00


	//----- nvinfo : EIATTR_KPARAM_INFO
	.align		4
.L_95:
        /*0048*/ 	.byte	0x04, 0x17
        /*004a*/ 	.short	(.L_97 - .L_96)
.L_96:
        /*004c*/ 	.word	0x00000000
        /*0050*/ 	.short	0x0001
        /*0052*/ 	.short	0x0008
        /*0054*/ 	.byte	0x00, 0xf5, 0x21, 0x00


	//----- nvinfo : EIATTR_KPARAM_INFO
	.align		4
.L_97:
        /*0058*/ 	.byte	0x04, 0x17
        /*005a*/ 	.short	(.L_99 - .L_98)
.L_98:
        /*005c*/ 	.word	0x00000000
        /*0060*/ 	.short	0x0000
        /*0062*/ 	.short	0x0000
        /*0064*/ 	.byte	0x00, 0xf5, 0x21, 0x00


	//----- nvinfo : EIATTR_SPARSE_MMA_MASK
	.align		4
.L_99:
        /*0068*/ 	.byte	0x03, 0x50
        /*006a*/ 	.short	0x0000


	//----- nvinfo : EIATTR_MAXREG_COUNT
	.align		4
        /*006c*/ 	.byte	0x03, 0x1b
        /*006e*/ 	.short	0x00ff


	//----- nvinfo : EIATTR_MERCURY_ISA_VERSION
	.align		4
        /*0070*/ 	.byte	0x03, 0x5f
        /*0072*/ 	.short	0x0101


	//----- nvinfo : EIATTR_VRC_CTA_INIT_COUNT
	.align		4
        /*0074*/ 	.byte	0x02, 0x4a
	.zero		1
	.zero		1


	//----- nvinfo : EIATTR_EXIT_INSTR_OFFSETS
	.align		4
        /*0078*/ 	.byte	0x04, 0x1c
        /*007a*/ 	.short	(.L_101 - .L_100)


	//   ....[0]....
.L_100:
        /*007c*/ 	.word	0x00000850


	//----- nvinfo : EIATTR_CBANK_PARAM_SIZE
	.align		4
.L_101:
        /*0080*/ 	.byte	0x03, 0x19
        /*0082*/ 	.short	0x0024


	//----- nvinfo : EIATTR_PARAM_CBANK
	.align		4
        /*0084*/ 	.byte	0x04, 0x0a
        /*0086*/ 	.short	(.L_103 - .L_102)
	.align		4
.L_102:
        /*0088*/ 	.word	index@(.nv.constant0._Z20matmulKernel_coal_v2ILi32ELi32EEvPfS0_S0_iii)
        /*008c*/ 	.short	0x0380
        /*008e*/ 	.short	0x0024


	//----- nvinfo : EIATTR_SW_WAR
	.align		4
.L_103:
        /*0090*/ 	.byte	0x04, 0x36
        /*0092*/ 	.short	(.L_105 - .L_104)
.L_104:
        /*0094*/ 	.word	0x00000008
.L_105:


//--------------------- .nv.info._Z17matmulKernel_coalPfS_S_iii --------------------------
	.section	.nv.info._Z17matmulKernel_coalPfS_S_iii,"",@"SHT_CUDA_INFO"
	.sectionflags	@""
	.align	4


	//----- nvinfo : EIATTR_CUDA_API_VERSION
	.align		4
        /*0000*/ 	.byte	0x04, 0x37
        /*0002*/ 	.short	(.L_107 - .L_106)
.L_106:
        /*0004*/ 	.word	0x00000082


	//----- nvinfo : EIATTR_KPARAM_INFO
	.align		4
.L_107:
        /*0008*/ 	.byte	0x04, 0x17
        /*000a*/ 	.short	(.L_109 - .L_108)
.L_108:
        /*000c*/ 	.word	0x00000000
        /*0010*/ 	.short	0x0005
        /*0012*/ 	.short	0x0020
        /*0014*/ 	.byte	0x00, 0xf0, 0x11, 0x00


	//----- nvinfo : EIATTR_KPARAM_INFO
	.align		4
.L_109:
        /*0018*/ 	.byte	0x04, 0x17
        /*001a*/ 	.short	(.L_111 - .L_110)
.L_110:
        /*001c*/ 	.word	0x00000000
        /*0020*/ 	.short	0x0004
        /*0022*/ 	.short	0x001c
        /*0024*/ 	.byte	0x00, 0xf0, 0x11, 0x00


	//----- nvinfo : EIATTR_KPARAM_INFO
	.align		4
.L_111:
        /*0028*/ 	.byte	0x04, 0x17
        /*002a*/ 	.short	(.L_113 - .L_112)
.L_112:
        /*002c*/ 	.word	0x00000000
        /*0030*/ 	.short	0x0003
        /*0032*/ 	.short	0x0018
        /*0034*/ 	.byte	0x00, 0xf0, 0x11, 0x00


	//----- nvinfo : EIATTR_KPARAM_INFO
	.align		4
.L_113:
        /*0038*/ 	.byte	0x04, 0x17
        /*003a*/ 	.short	(.L_115 - .L_114)
.L_114:
        /*003c*/ 	.word	0x00000000
        /*0040*/ 	.short	0x0002
        /*0042*/ 	.short	0x0010
        /*0044*/ 	.byte	0x00, 0xf5, 0x21, 0x00


	//----- nvinfo : EIATTR_KPARAM_INFO
	.align		4
.L_115:
        /*0048*/ 	.byte	0x04, 0x17
        /*004a*/ 	.short	(.L_117 - .L_116)
.L_116:
        /*004c*/ 	.word	0x00000000
        /*0050*/ 	.short	0x0001
        /*0052*/ 	.short	0x0008
        /*0054*/ 	.byte	0x00, 0xf5, 0x21, 0x00


	//----- nvinfo : EIATTR_KPARAM_INFO
	.align		4
.L_117:
        /*0058*/ 	.byte	0x04, 0x17
        /*005a*/ 	.short	(.L_119 - .L_118)
.L_118:
        /*005c*/ 	.word	0x00000000
        /*0060*/ 	.short	0x0000
        /*0062*/ 	.short	0x0000
        /*0064*/ 	.byte	0x00, 0xf5, 0x21, 0x00


	//----- nvinfo : EIATTR_SPARSE_MMA_MASK
	.align		4
.L_119:
        /*0068*/ 	.byte	0x03, 0x50
        /*006a*/ 	.short	0x0000


	//----- nvinfo : EIATTR_MAXREG_COUNT
	.align		4
        /*006c*/ 	.byte	0x03, 0x1b
        /*006e*/ 	.short	0x00ff


	//----- nvinfo : EIATTR_MERCURY_ISA_VERSION
	.align		4
        /*0070*/ 	.byte	0x03, 0x5f
        /*0072*/ 	.short	0x0101


	//----- nvinfo : EIATTR_VRC_CTA_INIT_COUNT
	.align		4
        /*0074*/ 	.byte	0x02, 0x4a
	.zero		1
	.zero		1


	//----- nvinfo : EIATTR_EXIT_INSTR_OFFSETS
	.align		4
        /*0078*/ 	.byte	0x04, 0x1c
        /*007a*/ 	.short	(.L_121 - .L_120)


	//   ....[0]....
.L_120:
        /*007c*/ 	.word	0x000000c0


	//   ....[1]....
        /*0080*/ 	.word	0x000008e0


	//----- nvinfo : EIATTR_CBANK_PARAM_SIZE
	.align		4
.L_121:
        /*0084*/ 	.byte	0x03, 0x19
        /*0086*/ 	.short	0x0024


	//----- nvinfo : EIATTR_PARAM_CBANK
	.align		4
        /*0088*/ 	.byte	0x04, 0x0a
        /*008a*/ 	.short	(.L_123 - .L_122)
	.align		4
.L_122:
        /*008c*/ 	.word	index@(.nv.constant0._Z17matmulKernel_coalPfS_S_iii)
        /*0090*/ 	.short	0x0380
        /*0092*/ 	.short	0x0024


	//----- nvinfo : EIATTR_SW_WAR
	.align		4
.L_123:
        /*0094*/ 	.byte	0x04, 0x36
        /*0096*/ 	.short	(.L_125 - .L_124)
.L_124:
        /*0098*/ 	.word	0x00000008
.L_125:


//--------------------- .nv.info._Z12matmulKernelPfS_S_iii --------------------------
	.section	.nv.info._Z12matmulKernelPfS_S_iii,"",@"SHT_CUDA_INFO"
	.sectionflags	@""
	.align	4


	//----- nvinfo : EIATTR_CUDA_API_VERSION
	.align		4
        /*0000*/ 	.byte	0x04, 0x37
        /*0002*/ 	.short	(.L_127 - .L_126)
.L_126:
        /*0004*/ 	.word	0x00000082


	//----- nvinfo : EIATTR_KPARAM_INFO
	.align		4
.L_127:
        /*0008*/ 	.byte	0x04, 0x17
        /*000a*/ 	.short	(.L_129 - .L_128)
.L_128:
        /*000c*/ 	.word	0x00000000
        /*0010*/ 	.short	0x0005
        /*0012*/ 	.short	0x0020
        /*0014*/ 	.byte	0x00, 0xf0, 0x11, 0x00


	//----- nvinfo : EIATTR_KPARAM_INFO
	.align		4
.L_129:
        /*0018*/ 	.byte	0x04, 0x17
        /*001a*/ 	.short	(.L_131 - .L_130)
.L_130:
        /*001c*/ 	.word	0x00000000
        /*0020*/ 	.short	0x0004
        /*0022*/ 	.short	0x001c
        /*0024*/ 	.byte	0x00, 0xf0, 0x11, 0x00


	//----- nvinfo : EIATTR_KPARAM_INFO
	.align		4
.L_131:
        /*0028*/ 	.byte	0x04, 0x17
        /*002a*/ 	.short	(.L_133 - .L_132)
.L_132:
        /*002c*/ 	.word	0x00000000
        /*0030*/ 	.short	0x0003
        /*0032*/ 	.short	0x0018
        /*0034*/ 	.byte	0x00, 0xf0, 0x11, 0x00


	//----- nvinfo : EIATTR_KPARAM_INFO
	.align		4
.L_133:
        /*0038*/ 	.byte	0x04, 0x17
        /*003a*/ 	.short	(.L_135 - .L_134)
.L_134:
        /*003c*/ 	.word	0x00000000
        /*0040*/ 	.short	0x0002
        /*0042*/ 	.short	0x0010
        /*0044*/ 	.byte	0x00, 0xf5, 0x21, 0x00


	//----- nvinfo : EIATTR_KPARAM_INFO
	.align		4
.L_135:
        /*0048*/ 	.byte	0x04, 0x17
        /*004a*/ 	.short	(.L_137 - .L_136)
.L_136:
        /*004c*/ 	.word	0x00000000
        /*0050*/ 	.short	0x0001
        /*0052*/ 	.short	0x0008
        /*0054*/ 	.byte	0x00, 0xf5, 0x21, 0x00


	//----- nvinfo : EIATTR_KPARAM_INFO
	.align		4
.L_137:
        /*0058*/ 	.byte	0x04, 0x17
        /*005a*/ 	.short	(.L_139 - .L_138)
.L_138:
        /*005c*/ 	.word	0x00000000
        /*0060*/ 	.short	0x0000
        /*0062*/ 	.short	0x0000
        /*0064*/ 	.byte	0x00, 0xf5, 0x21, 0x00


	//----- nvinfo : EIATTR_SPARSE_MMA_MASK
	.align		4
.L_139:
        /*0068*/ 	.byte	0x03, 0x50
        /*006a*/ 	.short	0x0000


	//----- nvinfo : EIATTR_MAXREG_COUNT
	.align		4
        /*006c*/ 	.byte	0x03, 0x1b
        /*006e*/ 	.short	0x00ff


	//----- nvinfo : EIATTR_MERCURY_ISA_VERSION
	.align		4
        /*0070*/ 	.byte	0x03, 0x5f
        /*0072*/ 	.short	0x0101


	//----- nvinfo : EIATTR_VRC_CTA_INIT_COUNT
	.align		4
        /*0074*/ 	.byte	0x02, 0x4a
	.zero		1
	.zero		1


	//----- nvinfo : EIATTR_EXIT_INSTR_OFFSETS
	.align		4
        /*0078*/ 	.byte	0x04, 0x1c
        /*007a*/ 	.short	(.L_141 - .L_140)


	//   ....[0]....
.L_140:
        /*007c*/ 	.word	0x000000c0


	//   ....[1]....
        /*0080*/ 	.word	0x00000840


	//----- nvinfo : EIATTR_CBANK_PARAM_SIZE
	.align		4
.L_141:
        /*0084*/ 	.byte	0x03, 0x19
        /*0086*/ 	.short	0x0024


	//----- nvinfo : EIATTR_PARAM_CBANK
	.align		4
        /*0088*/ 	.byte	0x04, 0x0a
        /*008a*/ 	.short	(.L_143 - .L_142)
	.align		4
.L_142:
        /*008c*/ 	.word	index@(.nv.constant0._Z12matmulKernelPfS_S_iii)
        /*0090*/ 	.short	0x0380
        /*0092*/ 	.short	0x0024


	//----- nvinfo : EIATTR_SW_WAR
	.align		4
.L_143:
        /*0094*/ 	.byte	0x04, 0x36
        /*0096*/ 	.short	(.L_145 - .L_144)
.L_144:
        /*0098*/ 	.word	0x00000008
.L_145:


//--------------------- .nv.callgraph             --------------------------
	.section	.nv.callgraph,"",@"SHT_CUDA_CALLGRAPH"
	.align	4
	.sectionentsize	8
	.align		4
        /*0000*/ 	.word	0x00000000
	.align		4
        /*0004*/ 	.word	0xffffffff
	.align		4
        /*0008*/ 	.word	index@(_Z33matmulKernel_blocktile_threadtileILi128ELi128ELi16ELi8ELi8EEvPfS0_S0_iii)
	.align		4
        /*000c*/ 	.word	index@(__assertfail)
	.align		4
        /*0010*/ 	.word	index@(_Z22matmulKernel_blocktileILi32EEvPfS0_S0_iii)
	.align		4
        /*0014*/ 	.word	index@(__assertfail)
	.align		4
        /*0018*/ 	.word	0x00000000
	.align		4
        /*001c*/ 	.word	0xfffffffe
	.align		4
        /*0020*/ 	.word	0x00000000
	.align		4
        /*0024*/ 	.word	0xfffffffd
	.align		4
        /*0028*/ 	.word	0x00000000
	.align		4
        /*002c*/ 	.word	0xfffffffc


//--------------------- .nv.constant4             --------------------------
	.section	.nv.constant4,"a",@progbits
	.align	8
	.align		8
.nv.constant4:
        /*0000*/ 	.dword	__assertfail
	.align		8
        /*0008*/ 	.dword	__unnamed_1
	.align		8
        /*0010*/ 	.dword	__unnamed_2
	.align		8
        /*0018*/ 	.dword	$str
	.align		8
        /*0020*/ 	.dword	$str$1
	.align		8
        /*0028*/ 	.dword	$str$2
	.align		8
        /*0030*/ 	.dword	$str$3


//--------------------- .text._Z33matmulKernel_blocktile_threadtileILi128ELi128ELi16ELi8ELi8EEvPfS0_S0_iii --------------------------
	.section	.text._Z33matmulKernel_blocktile_threadtileILi128ELi128ELi16ELi8ELi8EEvPfS0_S0_iii,"ax",@progbits
	.align	128
        .global         _Z33matmulKernel_blocktile_threadtileILi128ELi128ELi16ELi8ELi8EEvPfS0_S0_iii
        .type           _Z33matmulKernel_blocktile_threadtileILi128ELi128ELi16ELi8ELi8EEvPfS0_S0_iii,@function
        .size           _Z33matmulKernel_blocktile_threadtileILi128ELi128ELi16ELi8ELi8EEvPfS0_S0_iii,(.L_x_31 - _Z33matmulKernel_blocktile_threadtileILi128ELi128ELi16ELi8ELi8EEvPfS0_S0_iii)
        .other          _Z33matmulKernel_blocktile_threadtileILi128ELi128ELi16ELi8ELi8EEvPfS0_S0_iii,@"STO_CUDA_ENTRY STV_DEFAULT"
_Z33matmulKernel_blocktile_threadtileILi128ELi128ELi16ELi8ELi8EEvPfS0_S0_iii:
.text._Z33matmulKernel_blocktile_threadtileILi128ELi128ELi16ELi8ELi8EEvPfS0_S0_iii:
[----:B------:R-:W0:Y:S01]  /*0000*/  LDC R1, c[0x0][0x37c] ;  /* 0x0000df00ff017b82 */ /* 0x000e220000000800 */
[----:B------:R-:W1:Y:S01]  /*0010*/  LDCU UR7, c[0x0][0x3a0] ;  /* 0x00007400ff0777ac */ /* 0x000e620008000800 */
[----:B------:R-:W-:Y:S02]  /*0020*/  CS2R R80, SRZ ;  /* 0x0000000000507805 */ /* 0x000fe4000001ff00 */
[----:B------:R-:W-:Y:S02]  /*0030*/  CS2R R78, SRZ ;  /* 0x00000000004e7805 */ /* 0x000fe4000001ff00 */
[----:B------:R-:W-:Y:S02]  /*0040*/  CS2R R76, SRZ ;  /* 0x00000000004c7805 */ /* 0x000fe4000001ff00 */
[----:B------:R-:W-:Y:S02]  /*0050*/  CS2R R74, SRZ ;  /* 0x00000000004a7805 */ /* 0x000fe4000001ff00 */
[----:B------:R-:W-:-:S02]  /*0060*/  CS2R R72, SRZ ;  /* 0x0000000000487805 */ /* 0x000fc4000001ff00 */
[----:B------:R-:W-:Y:S02]  /*0070*/  CS2R R70, SRZ ;  /* 0x0000000000467805 */ /* 0x000fe4000001ff00 */
        /* <DEDUP_REMOVED lines=10> */
[----:B------:R-:W-:Y:S01]  /*0120*/  CS2R R48, SRZ ;  /* 0x0000000000307805 */ /* 0x000fe2000001ff00 */
[----:B-1----:R-:W-:Y:S01]  /*0130*/  UISETP.GE.AND UP0, UPT, UR7, 0x10, UPT ;  /* 0x000000100700788c */ /* 0x002fe2000bf06270 */
        /* <DEDUP_REMOVED lines=14> */
[----:B------:R-:W-:Y:S01]  /*0220*/  CS2R R16, SRZ ;  /* 0x0000000000107805 */ /* 0x000fe2000001ff00 */
[----:B------:R-:W1:Y:S01]  /*0230*/  LDCU UR41, c[0x0][0x360] ;  /* 0x00006c00ff2977ac */ /* 0x000e620008000800 */
[----:B------:R-:W2:Y:S01]  /*0240*/  LDCU.64 UR36, c[0x0][0x358] ;  /* 0x00006b00ff2477ac */ /* 0x000ea20008000a00 */
[----:B------:R-:W3:Y:S01]  /*0250*/  LDCU UR6, c[0x0][0x364] ;  /* 0x00006c80ff0677ac */ /* 0x000ee20008000800 */
[----:B0-----:R-:W-:Y:S05]  /*0260*/  BRA.U !UP0, `(.L_x_0) ;  /* 0x0000001d08707547 */ /* 0x001fea000b800000 */
[----:B-1-3--:R-:W-:Y:S01]  /*0270*/  UIMAD UR6, UR41, UR6, URZ ;  /* 0x00000006290672a4 */ /* 0x00afe2000f8e02ff */
[----:B------:R-:W-:Y:S01]  /*0280*/  IMAD.MOV.U32 R80, RZ, RZ, RZ ;  /* 0x000000ffff507224 */ /* 0x000fe200078e00ff */
[----:B------:R-:W-:Y:S01]  /*0290*/  UMOV UR4, URZ ;  /* 0x000000ff00047c82 */ /* 0x000fe20008000000 */
[----:B------:R-:W-:Y:S01]  /*02a0*/  UMOV UR38, URZ ;  /* 0x000000ff00267c82 */ /* 0x000fe20008000000 */
[----:B------:R-:W-:Y:S02]  /*02b0*/  UIADD3 UR8, UPT, UPT, URZ, -UR6, URZ ;  /* 0x80000006ff087290 */ /* 0x000fe4000fffe0ff */
[----:B------:R-:W-:-:S03]  /*02c0*/  UISETP.NE.U32.AND UP1, UPT, UR6, URZ, UPT ;  /* 0x000000ff0600728c */ /* 0x000fc6000bf25070 */
[----:B------:R-:W0:Y:S08]  /*02d0*/  I2F.U32.RP R0, UR6 ;  /* 0x0000000600007d06 */ /* 0x000e300008209000 */
[----:B0-----:R-:W0:Y:S02]  /*02e0*/  MUFU.RCP R0, R0 ;  /* 0x0000000000007308 */ /* 0x001e240000001000 */
[----:B0-----:R-:W-:-:S06]  /*02f0*/  IADD3 R2, PT, PT, R0, 0xffffffe, RZ ;  /* 0x0ffffffe00027810 */ /* 0x001fcc0007ffe0ff */
[----:B------:R-:W0:Y:S02]  /*0300*/  F2I.FTZ.U32.TRUNC.NTZ R2, R2 ;  /* 0x0000000200027305 */ /* 0x000e24000021f000 */
[----:B0-----:R-:W-:-:S13]  /*0310*/  R2UR UR5, R2 ;  /* 0x00000000020572ca */ /* 0x001fda00000e0000 */
[----:B------:R-:W-:-:S04]  /*0320*/  UIMAD UR8, UR8, UR5, URZ ;  /* 0x00000005080872a4 */ /* 0x000fc8000f8e02ff */
[----:B------:R-:W-:-:S04]  /*0330*/  UIMAD.WIDE.U32 UR4, UR5, UR8, UR4 ;  /* 0x00000008050472a5 */ /* 0x000fc8000f8e0004 */
[----:B------:R-:W-:Y:S02]  /*0340*/  UIMAD.WIDE.U32 UR4, UR5, 0x800, URZ ;  /* 0x00000800050478a5 */ /* 0x000fe4000f8e00ff */
[----:B------:R-:W-:Y:S02]  /*0350*/  USHF.R.S32.HI UR4, URZ, 0x1f, UR7 ;  /* 0x0000001fff047899 */ /* 0x000fe40008011407 */
[----:B------:R-:W-:Y:S02]  /*0360*/  UIADD3 UR5, UPT, UPT, -UR5, URZ, URZ ;  /* 0x000000ff05057290 */ /* 0x000fe4000fffe1ff */
[----:B------:R-:W-:Y:S02]  /*0370*/  ULEA.HI UR4, UR4, UR7, URZ, 0x4 ;  /* 0x0000000704047291 */ /* 0x000fe4000f8f20ff */
[----:B------:R-:W-:Y:S02]  /*0380*/  UIMAD UR39, UR6, UR5, 0x800 ;  /* 0x00000800062774a4 */ /* 0x000fe4000f8e0205 */
[----:B------:R-:W-:-:S02]  /*0390*/  USHF.R.S32.HI UR40, URZ, 0x4, UR4 ;  /* 0x00000004ff287899 */ /* 0x000fc40008011404 */
[----:B------:R-:W-:-:S11]  /*03a0*/  UISETP.GE.U32.AND UP0, UPT, UR39, UR6, UPT ;  /* 0x000000062700728c */ /* 0x000fd6000bf06070 */
[----:B------:R-:W-:-:S04]  /*03b0*/  @UP0 UIADD3 UR39, UPT, UPT, -UR6, UR39, URZ ;  /* 0x0000002706270290 */ /* 0x000fc8000fffe1ff */
[----:B------:R-:W-:-:S11]  /*03c0*/  UISETP.GE.U32.AND UP0, UPT, UR39, UR6, UPT ;  /* 0x000000062700728c */ /* 0x000fd6000bf06070 */
[----:B------:R-:W-:Y:S02]  /*03d0*/  @UP0 UIADD3 UR39, UPT, UPT, -UR6, UR39, URZ ;  /* 0x0000002706270290 */ /* 0x000fe4000fffe1ff */
[----:B------:R-:W-:-:S12]  /*03e0*/  @!UP1 ULOP3.LUT UR39, URZ, UR6, URZ, 0x33, !UPT ;  /* 0x00000006ff279292 */ /* 0x000fd8000f8e33ff */
.L_x_10:
[----:B------:R-:W-:Y:S01]  /*03f0*/  UISETP.NE.AND UP0, UPT, UR39, URZ, UPT ;  /* 0x000000ff2700728c */ /* 0x000fe2000bf05270 */
[----:B------:R-:W0:Y:S03]  /*0400*/  LDCU UR42, c[0x0][0x3a0] ;  /* 0x00007400ff2a77ac */ /* 0x000e260008000800 */
[----:B------:R-:W-:-:S05]  /*0410*/  UP2UR UR43, UPR, URZ, 0x1 ;  /* 0x00000001ff2b7883 */ /* 0x000fca0008000000 */
[----:B------:R-:W-:Y:S07]  /*0420*/  BRA.U !UP0, `(.L_x_1) ;  /* 0x0000000108407547 */ /* 0x000fee000b800000 */
[----:B------:R-:W-:Y:S01]  /*0430*/  MOV R2, 0x0 ;  /* 0x0000000000027802 */ /* 0x000fe20000000f00 */
[----:B------:R-:W1:Y:S01]  /*0440*/  LDCU.64 UR4, c[0x4][0x28] ;  /* 0x01000500ff0477ac */ /* 0x000e620008000a00 */
[----:B------:R-:W-:Y:S02]  /*0450*/  HFMA2 R8, -RZ, RZ, 0, 5.7220458984375e-06 ;  /* 0x00000060ff087431 */ /* 0x000fe400000001ff */
[----:B------:R-:W-:Y:S01]  /*0460*/  IMAD.MOV.U32 R12, RZ, RZ, 0x1 ;  /* 0x00000001ff0c7424 */ /* 0x000fe200078e00ff */
[----:B------:R-:W-:Y:S01]  /*0470*/  MOV R13, RZ ;  /* 0x000000ff000d7202 */ /* 0x000fe20000000f00 */
[----:B------:R-:W3:Y:S01]  /*0480*/  LDCU.64 UR6, c[0x4][0x20] ;  /* 0x01000400ff0677ac */ /* 0x000ee20008000a00 */
[----:B------:R-:W4:Y:S01]  /*0490*/  LDC.64 R2, c[0x4][R2] ;  /* 0x0100000002027b82 */ /* 0x000f220000000a00 */
[----:B------:R-:W5:Y:S01]  /*04a0*/  LDCU.64 UR8, c[0x4][0x10] ;  /* 0x01000200ff0877ac */ /* 0x000f620008000a00 */
[----:B-1----:R-:W-:Y:S01]  /*04b0*/  MOV R4, UR4 ;  /* 0x0000000400047c02 */ /* 0x002fe20008000f00 */
[----:B------:R-:W-:Y:S01]  /*04c0*/  IMAD.U32 R5, RZ, RZ, UR5 ;  /* 0x00000005ff057e24 */ /* 0x000fe2000f8e00ff */
[----:B---3--:R-:W-:Y:S01]  /*04d0*/  MOV R6, UR6 ;  /* 0x0000000600067c02 */ /* 0x008fe20008000f00 */
[----:B------:R-:W-:Y:S01]  /*04e0*/  IMAD.U32 R7, RZ, RZ, UR7 ;  /* 0x00000007ff077e24 */ /* 0x000fe2000f8e00ff */
[----:B-----5:R-:W-:Y:S01]  /*04f0*/  MOV R10, UR8 ;  /* 0x00000008000a7c02 */ /* 0x020fe20008000f00 */
[----:B------:R-:W-:-:S07]  /*0500*/  IMAD.U32 R11, RZ, RZ, UR9 ;  /* 0x00000009ff0b7e24 */ /* 0x000fce000f8e00ff */
[----:B------:R-:W-:-:S07]  /*0510*/  LEPC R20, `(.L_x_1) ;  /* 0x000000001014794e */ /* 0x000fce0000000000 */
[----:B0-2-4-:R-:W-:Y:S05]  /*0520*/  CALL.ABS.NOINC R2 ;  /* 0x0000000002007343 */ /* 0x015fea0003c00000 */
.L_x_1:
[----:B------:R-:W1:Y:S02]  /*0530*/  LDC R0, c[0x0][0x364] ;  /* 0x0000d900ff007b82 */ /* 0x000e640000000800 */
[----:B-1----:R-:W-:-:S04]  /*0540*/  IMAD R0, R0, UR41, RZ ;  /* 0x0000002900007c24 */ /* 0x002fc8000f8e02ff */
[----:B------:R-:W1:Y:S01]  /*0550*/  I2F.U32.RP R4, R0 ;  /* 0x0000000000047306 */ /* 0x000e620000209000 */
[----:B------:R-:W-:Y:S02]  /*0560*/  IADD3 R5, PT, PT, RZ, -R0, RZ ;  /* 0x80000000ff057210 */ /* 0x000fe40007ffe0ff */
[----:B------:R-:W-:-:S05]  /*0570*/  ISETP.NE.U32.AND P0, PT, R0, RZ, PT ;  /* 0x000000ff0000720c */ /* 0x000fca0003f05070 */
[----:B-1----:R-:W1:Y:S02]  /*0580*/  MUFU.RCP R4, R4 ;  /* 0x0000000400047308 */ /* 0x002e640000001000 */
[----:B-1----:R-:W-:-:S06]  /*0590*/  VIADD R2, R4, 0xffffffe ;  /* 0x0ffffffe04027836 */ /* 0x002fcc0000000000 */
[----:B------:R1:W3:Y:S02]  /*05a0*/  F2I.FTZ.U32.TRUNC.NTZ R3, R2 ;  /* 0x0000000200037305 */ /* 0x0002e4000021f000 */
[----:B-1----:R-:W-:Y:S02]  /*05b0*/  IMAD.MOV.U32 R2, RZ, RZ, RZ ;  /* 0x000000ffff027224 */ /* 0x002fe400078e00ff */
[----:B---3--:R-:W-:-:S04]  /*05c0*/  IMAD R5, R5, R3, RZ ;  /* 0x0000000305057224 */ /* 0x008fc800078e02ff */
[----:B------:R-:W-:-:S06]  /*05d0*/  IMAD.HI.U32 R3, R3, R5, R2 ;  /* 0x0000000503037227 */ /* 0x000fcc00078e0002 */
[----:B------:R-:W-:-:S05]  /*05e0*/  IMAD.HI.U32 R82, R3, 0x800, RZ ;  /* 0x0000080003527827 */ /* 0x000fca00078e00ff */
[----:B------:R-:W-:-:S05]  /*05f0*/  IADD3 R3, PT, PT, -R82, RZ, RZ ;  /* 0x000000ff52037210 */ /* 0x000fca0007ffe1ff */
[----:B------:R-:W-:-:S05]  /*0600*/  IMAD R3, R0, R3, 0x800 ;  /* 0x0000080000037424 */ /* 0x000fca00078e0203 */
[----:B------:R-:W-:-:S13]  /*0610*/  ISETP.GE.U32.AND P2, PT, R3, R0, PT ;  /* 0x000000000300720c */ /* 0x000fda0003f46070 */
[----:B------:R-:W-:Y:S01]  /*0620*/  @P2 IMAD.IADD R3, R3, 0x1, -R0 ;  /* 0x0000000103032824 */ /* 0x000fe200078e0a00 */
[----:B------:R-:W-:Y:S02]  /*0630*/  @P2 IADD3 R82, PT, PT, R82, 0x1, RZ ;  /* 0x0000000152522810 */ /* 0x000fe40007ffe0ff */
[----:B------:R-:W-:Y:S02]  /*0640*/  ISETP.GT.U32.AND P2, PT, R0, 0x800, PT ;  /* 0x000008000000780c */ /* 0x000fe40003f44070 */
[----:B------:R-:W-:-:S13]  /*0650*/  ISETP.GE.U32.AND P1, PT, R3, R0, PT ;  /* 0x000000000300720c */ /* 0x000fda0003f26070 */
[----:B------:R-:W-:Y:S01]  /*0660*/  @P1 VIADD R82, R82, 0x1 ;  /* 0x0000000152521836 */ /* 0x000fe20000000000 */
[----:B------:R-:W-:Y:S01]  /*0670*/  @!P0 LOP3.LUT R82, RZ, R0, RZ, 0x33, !PT ;  /* 0x00000000ff528212 */ /* 0x000fe200078e33ff */
[----:B------:R-:W-:Y:S06]  /*0680*/  @P2 BRA `(.L_x_2) ;  /* 0x00000008004c2947 */ /* 0x000fec0003800000 */
[----:B------:R-:W1:Y:S01]  /*0690*/  LDCU UR4, c[0x0][0x360] ;  /* 0x00006c00ff0477ac */ /* 0x000e620008000800 */
[----:B------:R-:W-:Y:S01]  /*06a0*/  VIMNMX.U32 R2, PT, PT, R82, 0x1, !PT ;  /* 0x0000000152027848 */ /* 0x000fe20007fe0000 */
[----:B------:R-:W-:Y:S01]  /*06b0*/  HFMA2 R0, -RZ, RZ, 0, 0 ;  /* 0x00000000ff007431 */ /* 0x000fe200000001ff */
[----:B------:R-:W1:Y:S02]  /*06c0*/  LDCU UR5, c[0x0][0x364] ;  /* 0x00006c80ff0577ac */ /* 0x000e640008000800 */
[----:B------:R-:W-:-:S04]  /*06d0*/  LOP3.LUT R87, R2, 0x3, RZ, 0xc0, !PT ;  /* 0x0000000302577812 */ /* 0x000fc800078ec0ff */
[----:B------:R-:W-:Y:S01]  /*06e0*/  ISETP.NE.AND P1, PT, R87, RZ, PT ;  /* 0x000000ff5700720c */ /* 0x000fe20003f25270 */
[----:B-1----:R-:W-:-:S04]  /*06f0*/  UIMAD UR4, UR4, UR5, URZ ;  /* 0x00000005040472a4 */ /* 0x002fc8000f8e02ff */
[----:B------:R-:W-:-:S09]  /*0700*/  UISETP.GT.U32.AND UP0, UPT, UR4, 0x200, UPT ;  /* 0x000002000400788c */ /* 0x000fd2000bf04070 */
[----:B------:R-:W-:Y:S05]  /*0710*/  BRA.U UP0, `(.L_x_3) ;  /* 0x0000000500307547 */ /* 0x000fea000b800000 */
[----:B------:R-:W1:Y:S01]  /*0720*/  S2R R0, SR_CgaCtaId ;  /* 0x0000000000007919 */ /* 0x000e620000008800 */
[----:B------:R-:W3:Y:S01]  /*0730*/  LDCU UR4, c[0x0][0x360] ;  /* 0x00006c00ff0477ac */ /* 0x000ee20008000800 */
[----:B------:R-:W4:Y:S01]  /*0740*/  LDC R20, c[0x0][0x364] ;  /* 0x0000d900ff147b82 */ /* 0x000f220000000800 */
[----:B------:R-:W-:Y:S01]  /*0750*/  MOV R11, 0x400 ;  /* 0x00000400000b7802 */ /* 0x000fe20000000f00 */
[----:B------:R-:W4:Y:S01]  /*0760*/  S2R R13, SR_TID.Y ;  /* 0x00000000000d7919 */ /* 0x000f220000002200 */
[----:B------:R-:W-:Y:S01]  /*0770*/  IMAD.U32 R15, RZ, RZ, UR38 ;  /* 0x00000026ff0f7e24 */ /* 0x000fe2000f8e00ff */
[----:B------:R-:W-:Y:S01]  /*0780*/  BSSY.RECONVERGENT B0, `(.L_x_3) ;  /* 0x0000045000007945 */ /* 0x000fe20003800200 */
[----:B------:R-:W3:Y:S03]  /*0790*/  S2R R3, SR_TID.X ;  /* 0x0000000000037919 */ /* 0x000ee60000002100 */
[----:B------:R-:W-:Y:S01]  /*07a0*/  SHF.L.U32 R15, R15, 0x4, RZ ;  /* 0x000000040f0f7819 */ /* 0x000fe200000006ff */
[----:B------:R-:W0:Y:S01]  /*07b0*/  S2R R10, SR_CTAID.Y ;  /* 0x00000000000a7919 */ /* 0x000e220000002600 */
[----:B-1----:R-:W-:-:S02]  /*07c0*/  LEA R11, R0, R11, 0x18 ;  /* 0x0000000b000b7211 */ /* 0x002fc400078ec0ff */
[----:B------:R-:W-:Y:S01]  /*07d0*/  LOP3.LUT R0, R2, 0xffc, RZ, 0xc0, !PT ;  /* 0x00000ffc02007812 */ /* 0x000fe200078ec0ff */
[C-C-:B----4-:R-:W-:Y:S02]  /*07e0*/  IMAD R14, R20.reuse, 0x2, R13.reuse ;  /* 0x00000002140e7824 */ /* 0x150fe400078e020d */
[----:B------:R-:W-:Y:S01]  /*07f0*/  IMAD R12, R20, 0x3, R13 ;  /* 0x00000003140c7824 */ /* 0x000fe200078e020d */
[C---:B------:R-:W-:Y:S01]  /*0800*/  IADD3 R20, PT, PT, R13.reuse, R20, RZ ;  /* 0x000000140d147210 */ /* 0x040fe20007ffe0ff */
[--C-:B---3--:R-:W-:Y:S02]  /*0810*/  IMAD R13, R13, UR4, R3.reuse ;  /* 0x000000040d0d7c24 */ /* 0x108fe4000f8e0203 */
[--C-:B------:R-:W-:Y:S02]  /*0820*/  IMAD R14, R14, UR4, R3.reuse ;  /* 0x000000040e0e7c24 */ /* 0x100fe4000f8e0203 */
[--C-:B------:R-:W-:Y:S02]  /*0830*/  IMAD R12, R12, UR4, R3.reuse ;  /* 0x000000040c0c7c24 */ /* 0x100fe4000f8e0203 */
[----:B------:R-:W-:-:S02]  /*0840*/  IMAD R20, R20, UR4, R3 ;  /* 0x0000000414147c24 */ /* 0x000fc4000f8e0203 */
[----:B0-----:R-:W-:-:S07]  /*0850*/  IMAD.MOV R21, RZ, RZ, -R0 ;  /* 0x000000ffff157224 */ /* 0x001fce00078e0a00 */
.L_x_4:
[----:B0-----:R-:W0:Y:S01]  /*0860*/  LDC.64 R2, c[0x0][0x380] ;  /* 0x0000e000ff027b82 */ /* 0x001e220000000a00 */
[--C-:B------:R-:W-:Y:S02]  /*0870*/  SHF.R.U32.HI R85, RZ, 0x4, R13.reuse ;  /* 0x00000004ff557819 */ /* 0x100fe4000001160d */
[----:B------:R-:W-:Y:S02]  /*0880*/  SHF.R.U32.HI R86, RZ, 0x4, R20 ;  /* 0x00000004ff567819 */ /* 0x000fe40000011614 */
[C---:B------:R-:W-:Y:S02]  /*0890*/  LOP3.LUT R5, R15.reuse, 0xf, R13, 0xf8, !PT ;  /* 0x0000000f0f057812 */ /* 0x040fe400078ef80d */
[C---:B------:R-:W-:Y:S01]  /*08a0*/  LEA R4, R10.reuse, R85, 0x7 ;  /* 0x000000550a047211 */ /* 0x040fe200078e38ff */
[----:B------:R-:W-:Y:S01]  /*08b0*/  IMAD R6, R10, 0x80, R86 ;  /* 0x000000800a067824 */ /* 0x000fe200078e0256 */
[C---:B------:R-:W-:Y:S02]  /*08c0*/  LOP3.LUT R7, R15.reuse, 0xf, R20, 0xf8, !PT ;  /* 0x0000000f0f077812 */ /* 0x040fe400078ef814 */
[----:B------:R-:W-:Y:S01]  /*08d0*/  SHF.R.U32.HI R84, RZ, 0x4, R14 ;  /* 0x00000004ff547819 */ /* 0x000fe2000001160e */
[----:B------:R-:W-:Y:S01]  /*08e0*/  IMAD R5, R4, UR42, R5 ;  /* 0x0000002a04057c24 */ /* 0x000fe2000f8e0205 */
[----:B------:R-:W-:Y:S01]  /*08f0*/  SHF.R.U32.HI R83, RZ, 0x4, R12 ;  /* 0x00000004ff537819 */ /* 0x000fe2000001160c */
[----:B------:R-:W-:Y:S01]  /*0900*/  IMAD R7, R6, UR42, R7 ;  /* 0x0000002a06077c24 */ /* 0x000fe2000f8e0207 */
[----:B------:R-:W-:-:S02]  /*0910*/  LOP3.LUT R9, R15, 0xf, R14, 0xf8, !PT ;  /* 0x0000000f0f097812 */ /* 0x000fc400078ef80e */
[C---:B------:R-:W-:Y:S01]  /*0920*/  LEA R4, R10.reuse, R84, 0x7 ;  /* 0x000000540a047211 */ /* 0x040fe200078e38ff */
[----:B------:R-:W-:Y:S01]  /*0930*/  IMAD R6, R10, 0x80, R83 ;  /* 0x000000800a067824 */ /* 0x000fe200078e0253 */
[----:B------:R-:W-:-:S03]  /*0940*/  LOP3.LUT R91, R15, 0xf, R12, 0xf8, !PT ;  /* 0x0000000f0f5b7812 */ /* 0x000fc600078ef80c */
[----:B------:R-:W-:Y:S02]  /*0950*/  IMAD R89, R4, UR42, R9 ;  /* 0x0000002a04597c24 */ /* 0x000fe4000f8e0209 */
[----:B------:R-:W-:Y:S02]  /*0960*/  IMAD R91, R6, UR42, R91 ;  /* 0x0000002a065b7c24 */ /* 0x000fe4000f8e025b */
[----:B0-----:R-:W-:-:S04]  /*0970*/  IMAD.WIDE.U32 R8, R5, 0x4, R2 ;  /* 0x0000000405087825 */ /* 0x001fc800078e0002 */
[--C-:B------:R-:W-:Y:S02]  /*0980*/  IMAD.WIDE.U32 R6, R7, 0x4, R2.reuse ;  /* 0x0000000407067825 */ /* 0x100fe400078e0002 */
[----:B--2---:R-:W2:Y:S02]  /*0990*/  LDG.E R8, desc[UR36][R8.64] ;  /* 0x0000002408087981 */ /* 0x004ea4000c1e1900 */
[--C-:B------:R-:W-:Y:S02]  /*09a0*/  IMAD.WIDE.U32 R4, R89, 0x4, R2.reuse ;  /* 0x0000000459047825 */ /* 0x100fe400078e0002 */
[----:B------:R-:W3:Y:S02]  /*09b0*/  LDG.E R6, desc[UR36][R6.64] ;  /* 0x0000002406067981 */ /* 0x000ee4000c1e1900 */
[----:B------:R-:W-:Y:S02]  /*09c0*/  IMAD.WIDE.U32 R2, R91, 0x4, R2 ;  /* 0x000000045b027825 */ /* 0x000fe400078e0002 */
[----:B------:R0:W4:Y:S04]  /*09d0*/  LDG.E R4, desc[UR36][R4.64] ;  /* 0x0000002404047981 */ /* 0x000128000c1e1900 */
[----:B------:R1:W5:Y:S01]  /*09e0*/  LDG.E R2, desc[UR36][R2.64] ;  /* 0x0000002402027981 */ /* 0x000362000c1e1900 */
[----:B------:R-:W-:Y:S01]  /*09f0*/  SHF.L.U32 R89, R20, 0x2, RZ ;  /* 0x0000000214597819 */ /* 0x000fe200000006ff */
[----:B------:R-:W-:Y:S01]  /*0a00*/  IMAD R86, R86, 0x40, R11 ;  /* 0x0000004056567824 */ /* 0x000fe200078e020b */
[----:B------:R-:W-:-:S02]  /*0a10*/  SHF.L.U32 R88, R13, 0x2, RZ ;  /* 0x000000020d587819 */ /* 0x000fc400000006ff */
[----:B------:R-:W-:Y:S01]  /*0a20*/  LOP3.LUT R89, R89, 0x3c, RZ, 0xc0, !PT ;  /* 0x0000003c59597812 */ /* 0x000fe200078ec0ff */
[----:B------:R-:W-:Y:S01]  /*0a30*/  IMAD R85, R85, 0x40, R11 ;  /* 0x0000004055557824 */ /* 0x000fe200078e020b */
[----:B0-----:R-:W-:Y:S01]  /*0a40*/  SHF.L.U32 R5, R12, 0x2, RZ ;  /* 0x000000020c057819 */ /* 0x001fe200000006ff */
[----:B-1----:R-:W-:Y:S01]  /*0a50*/  IMAD.SHL.U32 R3, R14, 0x4, RZ ;  /* 0x000000040e037824 */ /* 0x002fe200078e00ff */
[----:B------:R-:W-:Y:S01]  /*0a60*/  LOP3.LUT R88, R88, 0x3c, RZ, 0xc0, !PT ;  /* 0x0000003c58587812 */ /* 0x000fe200078ec0ff */
[----:B------:R-:W-:Y:S01]  /*0a70*/  IMAD.IADD R89, R86, 0x1, R89 ;  /* 0x0000000156597824 */ /* 0x000fe200078e0259 */
[----:B------:R-:W0:Y:S01]  /*0a80*/  LDCU UR4, c[0x0][0x360] ;  /* 0x00006c00ff0477ac */ /* 0x000e220008000800 */
[----:B------:R-:W-:Y:S01]  /*0a90*/  LEA R84, R84, R11, 0x6 ;  /* 0x0000000b54547211 */ /* 0x000fe200078e30ff */
[----:B------:R-:W0:Y:S01]  /*0aa0*/  LDC R7, c[0x0][0x364] ;  /* 0x0000d900ff077b82 */ /* 0x000e220000000800 */
[----:B------:R-:W-:Y:S01]  /*0ab0*/  LOP3.LUT R3, R3, 0x3c, RZ, 0xc0, !PT ;  /* 0x0000003c03037812 */ /* 0x000fe200078ec0ff */
[----:B------:R-:W-:Y:S01]  /*0ac0*/  IMAD R83, R83, 0x40, R11 ;  /* 0x0000004053537824 */ /* 0x000fe200078e020b */
[----:B------:R-:W-:-:S02]  /*0ad0*/  LOP3.LUT R86, R5, 0x3c, RZ, 0xc0, !PT ;  /* 0x0000003c05567812 */ /* 0x000fc400078ec0ff */
[----:B------:R-:W-:Y:S02]  /*0ae0*/  IADD3 R85, PT, PT, R85, R88, RZ ;  /* 0x0000005855557210 */ /* 0x000fe40007ffe0ff */
[----:B------:R-:W-:Y:S01]  /*0af0*/  IADD3 R3, PT, PT, R84, R3, RZ ;  /* 0x0000000354037210 */ /* 0x000fe20007ffe0ff */
[----:B------:R-:W-:Y:S01]  /*0b00*/  IMAD.IADD R83, R83, 0x1, R86 ;  /* 0x0000000153537824 */ /* 0x000fe200078e0256 */
[----:B------:R-:W-:-:S04]  /*0b10*/  IADD3 R21, PT, PT, R21, 0x4, RZ ;  /* 0x0000000415157810 */ /* 0x000fc80007ffe0ff */
[----:B------:R-:W-:Y:S01]  /*0b20*/  ISETP.NE.AND P0, PT, R21, RZ, PT ;  /* 0x000000ff1500720c */ /* 0x000fe20003f05270 */
[----:B0-----:R-:W-:-:S04]  /*0b30*/  IMAD R5, R7, UR4, RZ ;  /* 0x0000000407057c24 */ /* 0x001fc8000f8e02ff */
[C---:B------:R-:W-:Y:S01]  /*0b40*/  IMAD R20, R5.reuse, 0x4, R20 ;  /* 0x0000000405147824 */ /* 0x040fe200078e0214 */
[C---:B------:R-:W-:Y:S01]  /*0b50*/  LEA R14, R5.reuse, R14, 0x2 ;  /* 0x0000000e050e7211 */ /* 0x040fe200078e10ff */
[C---:B------:R-:W-:Y:S01]  /*0b60*/  IMAD R12, R5.reuse, 0x4, R12 ;  /* 0x00000004050c7824 */ /* 0x040fe200078e020c */
[----:B------:R-:W-:Y:S01]  /*0b70*/  LEA R13, R5, R13, 0x2 ;  /* 0x0000000d050d7211 */ /* 0x000fe200078e10ff */
[----:B--2---:R0:W-:Y:S04]  /*0b80*/  STS [R85], R8 ;  /* 0x0000000855007388 */ /* 0x0041e80000000800 */
[----:B---3--:R0:W-:Y:S04]  /*0b90*/  STS [R89], R6 ;  /* 0x0000000659007388 */ /* 0x0081e80000000800 */
[----:B----4-:R0:W-:Y:S04]  /*0ba0*/  STS [R3], R4 ;  /* 0x0000000403007388 */ /* 0x0101e80000000800 */
[----:B-----5:R0:W-:Y:S01]  /*0bb0*/  STS [R83], R2 ;  /* 0x0000000253007388 */ /* 0x0201e20000000800 */
[----:B------:R-:W-:Y:S05]  /*0bc0*/  @P0 BRA `(.L_x_4) ;  /* 0xfffffffc00240947 */ /* 0x000fea000383ffff */
[----:B------:R-:W-:Y:S05]  /*0bd0*/  BSYNC.RECONVERGENT B0 ;  /* 0x0000000000007941 */ /* 0x000fea0003800200 */
.L_x_3:
[----:B------:R-:W-:Y:S05]  /*0be0*/  @!P1 BRA `(.L_x_2) ;  /* 0x0000000000f49947 */ /* 0x000fea0003800000 */
[----:B------:R-:W1:Y:S01]  /*0bf0*/  S2R R5, SR_TID.Y ;  /* 0x0000000000057919 */ /* 0x000e620000002200 */
[----:B------:R-:W3:Y:S01]  /*0c00*/  LDCU UR5, c[0x0][0x360] ;  /* 0x00006c00ff0577ac */ /* 0x000ee20008000800 */
[----:B0-----:R-:W0:Y:S01]  /*0c10*/  LDC.64 R2, c[0x0][0x380] ;  /* 0x0000e000ff027b82 */ /* 0x001e220000000a00 */
[----:B------:R-:W1:Y:S01]  /*0c20*/  S2R R4, SR_TID.X ;  /* 0x0000000000047919 */ /* 0x000e620000002100 */
[----:B------:R-:W3:Y:S01]  /*0c30*/  LDCU UR4, c[0x0][0x364] ;  /* 0x00006c80ff0477ac */ /* 0x000ee20008000800 */
[----:B------:R-:W4:Y:S01]  /*0c40*/  S2R R6, SR_CTAID.Y ;  /* 0x0000000000067919 */ /* 0x000f220000002600 */
[----:B------:R-:W5:Y:S01]  /*0c50*/  LDCU UR6, c[0x0][0x3a0] ;  /* 0x00007400ff0677ac */ /* 0x000f620008000800 */
[----:B---3--:R-:W-:Y:S02]  /*0c60*/  UIMAD UR4, UR5, UR4, URZ ;  /* 0x00000004050472a4 */ /* 0x008fe4000f8e02ff */
[----:B-1----:R-:W-:-:S04]  /*0c70*/  IMAD R5, R5, UR5, R4 ;  /* 0x0000000505057c24 */ /* 0x002fc8000f8e0204 */
[----:B------:R-:W-:Y:S02]  /*0c80*/  IMAD R9, R0, UR4, R5 ;  /* 0x0000000400097c24 */ /* 0x000fe4000f8e0205 */
[----:B------:R-:W-:-:S03]  /*0c90*/  IMAD.U32 R5, RZ, RZ, UR38 ;  /* 0x00000026ff057e24 */ /* 0x000fc6000f8e00ff */
[----:B------:R-:W-:Y:S02]  /*0ca0*/  LOP3.LUT R0, R9, 0xf, RZ, 0xc0, !PT ;  /* 0x0000000f09007812 */ /* 0x000fe400078ec0ff */
[----:B------:R-:W-:Y:S02]  /*0cb0*/  SHF.R.U32.HI R7, RZ, 0x4, R9 ;  /* 0x00000004ff077819 */ /* 0x000fe40000011609 */
[----:B------:R-:W-:-:S03]  /*0cc0*/  LEA R5, R5, R0, 0x4 ;  /* 0x0000000005057211 */ /* 0x000fc600078e20ff */
[----:B----4-:R-:W-:-:S04]  /*0cd0*/  IMAD R0, R6, 0x80, R7 ;  /* 0x0000008006007824 */ /* 0x010fc800078e0207 */
[----:B-----5:R-:W-:-:S04]  /*0ce0*/  IMAD R5, R0, UR6, R5 ;  /* 0x0000000600057c24 */ /* 0x020fc8000f8e0205 */
[----:B0-----:R-:W-:-:S06]  /*0cf0*/  IMAD.WIDE.U32 R4, R5, 0x4, R2 ;  /* 0x0000000405047825 */ /* 0x001fcc00078e0002 */
[----:B--2---:R-:W2:Y:S01]  /*0d00*/  LDG.E R4, desc[UR36][R4.64] ;  /* 0x0000002404047981 */ /* 0x004ea2000c1e1900 */
[----:B------:R-:W0:Y:S01]  /*0d10*/  S2UR UR5, SR_CgaCtaId ;  /* 0x00000000000579c3 */ /* 0x000e220000008800 */
[----:B------:R-:W-:Y:S01]  /*0d20*/  UMOV UR4, 0x400 ;  /* 0x0000040000047882 */ /* 0x000fe20000000000 */
[----:B------:R-:W-:Y:S02]  /*0d30*/  SHF.L.U32 R0, R9, 0x2, RZ ;  /* 0x0000000209007819 */ /* 0x000fe400000006ff */
[----:B------:R-:W-:Y:S02]  /*0d40*/  ISETP.NE.AND P0, PT, R87, 0x1, PT ;  /* 0x000000015700780c */ /* 0x000fe40003f05270 */
[----:B------:R-:W-:Y:S01]  /*0d50*/  LOP3.LUT R0, R0, 0x3c, RZ, 0xc0, !PT ;  /* 0x0000003c00007812 */ /* 0x000fe200078ec0ff */
[----:B0-----:R-:W-:-:S06]  /*0d60*/  ULEA UR4, UR5, UR4, 0x18 ;  /* 0x0000000405047291 */ /* 0x001fcc000f8ec0ff */
[----:B------:R-:W-:-:S05]  /*0d70*/  LEA R7, R7, UR4, 0x6 ;  /* 0x0000000407077c11 */ /* 0x000fca000f8e30ff */
[----:B------:R-:W-:-:S05]  /*0d80*/  IMAD.IADD R7, R7, 0x1, R0 ;  /* 0x0000000107077824 */ /* 0x000fca00078e0200 */
[----:B--2---:R1:W-:Y:S01]  /*0d90*/  STS [R7], R4 ;  /* 0x0000000407007388 */ /* 0x0043e20000000800 */
[----:B------:R-:W-:Y:S05]  /*0da0*/  @!P0 BRA `(.L_x_2) ;  /* 0x0000000000848947 */ /* 0x000fea0003800000 */
[----:B------:R-:W-:Y:S01]  /*0db0*/  ISETP.NE.AND P0, PT, R87, 0x2, PT ;  /* 0x000000025700780c */ /* 0x000fe20003f05270 */
[----:B------:R-:W0:Y:S01]  /*0dc0*/  LDCU UR5, c[0x0][0x360] ;  /* 0x00006c00ff0577ac */ /* 0x000e220008000800 */
[----:B------:R-:W0:Y:S01]  /*0dd0*/  LDC R0, c[0x0][0x364] ;  /* 0x0000d900ff007b82 */ /* 0x000e220000000800 */
[----:B------:R-:W-:-:S10]  /*0de0*/  IMAD.U32 R11, RZ, RZ, UR38 ;  /* 0x00000026ff0b7e24 */ /* 0x000fd4000f8e00ff */
[----:B------:R-:W2:Y:S08]  /*0df0*/  @P0 LDC R8, c[0x0][0x360] ;  /* 0x0000d800ff080b82 */ /* 0x000eb00000000800 */
[----:B------:R-:W2:Y:S01]  /*0e00*/  @P0 LDC R5, c[0x0][0x364] ;  /* 0x0000d900ff050b82 */ /* 0x000ea20000000800 */
[----:B0-----:R-:W-:-:S05]  /*0e10*/  IMAD R10, R0, UR5, R9 ;  /* 0x00000005000a7c24 */ /* 0x001fca000f8e0209 */
[----:B------:R-:W-:Y:S02]  /*0e20*/  LOP3.LUT R0, R10, 0xf, RZ, 0xc0, !PT ;  /* 0x0000000f0a007812 */ /* 0x000fe400078ec0ff */
[--C-:B-1----:R-:W-:Y:S01]  /*0e30*/  SHF.R.U32.HI R7, RZ, 0x4, R10.reuse ;  /* 0x00000004ff077819 */ /* 0x102fe2000001160a */
[----:B--2---:R-:W-:Y:S01]  /*0e40*/  @P0 IMAD R8, R8, R5, R10 ;  /* 0x0000000508080224 */ /* 0x004fe200078e020a */
[----:B------:R-:W-:-:S04]  /*0e50*/  MOV R5, UR38 ;  /* 0x0000002600057c02 */ /* 0x000fc80008000f00 */
[----:B------:R-:W-:Y:S02]  /*0e60*/  @P0 LOP3.LUT R4, R8, 0xf, RZ, 0xc0, !PT ;  /* 0x0000000f08040812 */ /* 0x000fe400078ec0ff */
[----:B------:R-:W-:Y:S02]  /*0e70*/  @P0 SHF.R.U32.HI R9, RZ, 0x4, R8 ;  /* 0x00000004ff090819 */ /* 0x000fe40000011608 */
[----:B------:R-:W-:Y:S01]  /*0e80*/  LEA R5, R5, R0, 0x4 ;  /* 0x0000000005057211 */ /* 0x000fe200078e20ff */
[----:B------:R-:W-:Y:S01]  /*0e90*/  @P0 IMAD R11, R11, 0x10, R4 ;  /* 0x000000100b0b0824 */ /* 0x000fe200078e0204 */
[C---:B------:R-:W-:Y:S01]  /*0ea0*/  LEA R0, R6.reuse, R7, 0x7 ;  /* 0x0000000706007211 */ /* 0x040fe200078e38ff */
[----:B------:R-:W-:-:S04]  /*0eb0*/  @P0 IMAD R6, R6, 0x80, R9 ;  /* 0x0000008006060824 */ /* 0x000fc800078e0209 */
[----:B------:R-:W-:Y:S02]  /*0ec0*/  IMAD R5, R0, UR6, R5 ;  /* 0x0000000600057c24 */ /* 0x000fe4000f8e0205 */
[----:B------:R-:W-:Y:S02]  /*0ed0*/  @P0 IMAD R11, R6, UR6, R11 ;  /* 0x00000006060b0c24 */ /* 0x000fe4000f8e020b */
[----:B------:R-:W-:-:S04]  /*0ee0*/  IMAD.WIDE.U32 R4, R5, 0x4, R2 ;  /* 0x0000000405047825 */ /* 0x000fc800078e0002 */
[----:B------:R-:W-:Y:S02]  /*0ef0*/  @P0 IMAD.WIDE.U32 R2, R11, 0x4, R2 ;  /* 0x000000040b020825 */ /* 0x000fe400078e0002 */
[----:B------:R-:W2:Y:S04]  /*0f00*/  LDG.E R4, desc[UR36][R4.64] ;  /* 0x0000002404047981 */ /* 0x000ea8000c1e1900 */
[----:B------:R-:W3:Y:S01]  /*0f10*/  @P0 LDG.E R2, desc[UR36][R2.64] ;  /* 0x0000002402020981 */ /* 0x000ee2000c1e1900 */
[----:B------:R-:W-:Y:S01]  /*0f20*/  @P0 IMAD.SHL.U32 R8, R8, 0x4, RZ ;  /* 0x0000000408080824 */ /* 0x000fe200078e00ff */
[----:B------:R-:W-:Y:S02]  /*0f30*/  SHF.L.U32 R0, R10, 0x2, RZ ;  /* 0x000000020a007819 */ /* 0x000fe400000006ff */
[----:B------:R-:W-:-:S02]  /*0f40*/  LEA R7, R7, UR4, 0x6 ;  /* 0x0000000407077c11 */ /* 0x000fc4000f8e30ff */
[----:B------:R-:W-:Y:S02]  /*0f50*/  LOP3.LUT R0, R0, 0x3c, RZ, 0xc0, !PT ;  /* 0x0000003c00007812 */ /* 0x000fe400078ec0ff */
[----:B------:R-:W-:Y:S02]  /*0f60*/  @P0 LEA R9, R9, UR4, 0x6 ;  /* 0x0000000409090c11 */ /* 0x000fe4000f8e30ff */
[----:B------:R-:W-:Y:S02]  /*0f70*/  @P0 LOP3.LUT R8, R8, 0x3c, RZ, 0xc0, !PT ;  /* 0x0000003c08080812 */ /* 0x000fe400078ec0ff */
[----:B------:R-:W-:-:S03]  /*0f80*/  IADD3 R7, PT, PT, R7, R0, RZ ;  /* 0x0000000007077210 */ /* 0x000fc60007ffe0ff */
[----:B------:R-:W-:Y:S02]  /*0f90*/  @P0 IMAD.IADD R9, R9, 0x1, R8 ;  /* 0x0000000109090824 */ /* 0x000fe400078e0208 */
[----:B--2---:R4:W-:Y:S04]  /*0fa0*/  STS [R7], R4 ;  /* 0x0000000407007388 */ /* 0x0049e80000000800 */
[----:B---3--:R4:W-:Y:S02]  /*0fb0*/  @P0 STS [R9], R2 ;  /* 0x0000000209000388 */ /* 0x0089e40000000800 */
.L_x_2:
[----:B------:R-:W-:-:S09]  /*0fc0*/  UISETP.NE.AND UP0, UPT, UR43, URZ, UPT ;  /* 0x000000ff2b00728c */ /* 0x000fd2000bf05270 */
[----:B------:R-:W-:Y:S05]  /*0fd0*/  BRA.U !UP0, `(.L_x_5) ;  /* 0x0000000108407547 */ /* 0x000fea000b800000 */
[----:B0---4-:R-:W-:Y:S01]  /*0fe0*/  MOV R2, 0x0 ;  /* 0x0000000000027802 */ /* 0x011fe20000000f00 */
[----:B------:R-:W1:Y:S01]  /*0ff0*/  LDCU.64 UR4, c[0x4][0x30] ;  /* 0x01000600ff0477ac */ /* 0x000e620008000a00 */
[----:B------:R-:W-:Y:S02]  /*1000*/  HFMA2 R8, -RZ, RZ, 0, 6.4373016357421875e-06 ;  /* 0x0000006cff087431 */ /* 0x000fe400000001ff */
[----:B------:R-:W-:Y:S01]  /*1010*/  IMAD.MOV.U32 R12, RZ, RZ, 0x1 ;  /* 0x00000001ff0c7424 */ /* 0x000fe200078e00ff */
[----:B------:R-:W-:Y:S01]  /*1020*/  MOV R13, RZ ;  /* 0x000000ff000d7202 */ /* 0x000fe20000000f00 */
[----:B------:R-:W0:Y:S01]  /*1030*/  LDCU.64 UR6, c[0x4][0x20] ;  /* 0x01000400ff0677ac */ /* 0x000e220008000a00 */
[----:B------:R-:W3:Y:S01]  /*1040*/  LDC.64 R2, c[0x4][R2] ;  /* 0x0100000002027b82 */ /* 0x000ee20000000a00 */
[----:B------:R-:W4:Y:S01]  /*1050*/  LDCU.64 UR8, c[0x4][0x10] ;  /* 0x01000200ff0877ac */ /* 0x000f220008000a00 */
[----:B-1----:R-:W-:Y:S01]  /*1060*/  MOV R4, UR4 ;  /* 0x0000000400047c02 */ /* 0x002fe20008000f00 */
[----:B------:R-:W-:Y:S01]  /*1070*/  IMAD.U32 R5, RZ, RZ, UR5 ;  /* 0x00000005ff057e24 */ /* 0x000fe2000f8e00ff */
[----:B0-----:R-:W-:Y:S01]  /*1080*/  MOV R6, UR6 ;  /* 0x0000000600067c02 */ /* 0x001fe20008000f00 */
[----:B------:R-:W-:Y:S01]  /*1090*/  IMAD.U32 R7, RZ, RZ, UR7 ;  /* 0x00000007ff077e24 */ /* 0x000fe2000f8e00ff */
[----:B----4-:R-:W-:Y:S01]  /*10a0*/  MOV R10, UR8 ;  /* 0x00000008000a7c02 */ /* 0x010fe20008000f00 */
[----:B------:R-:W-:-:S07]  /*10b0*/  IMAD.U32 R11, RZ, RZ, UR9 ;  /* 0x00000009ff0b7e24 */ /* 0x000fce000f8e00ff */
[----:B------:R-:W-:-:S07]  /*10c0*/  LEPC R20, `(.L_x_5) ;  /* 0x000000001014794e */ /* 0x000fce0000000000 */
[----:B--23--:R-:W-:Y:S05]  /*10d0*/  CALL.ABS.NOINC R2 ;  /* 0x0000000002007343 */ /* 0x00cfea0003c00000 */
.L_x_5:
[----:B------:R-:W3:Y:S01]  /*10e0*/  LDCU UR4, c[0x0][0x360] ;  /* 0x00006c00ff0477ac */ /* 0x000ee20008000800 */
[----:B------:R-:W3:Y:S02]  /*10f0*/  LDCU UR5, c[0x0][0x364] ;  /* 0x00006c80ff0577ac */ /* 0x000ee40008000800 */
[----:B---3--:R-:W-:-:S04]  /*1100*/  UIMAD UR4, UR4, UR5, URZ ;  /* 0x00000005040472a4 */ /* 0x008fc8000f8e02ff */
[----:B------:R-:W-:-:S09]  /*1110*/  UISETP.GT.U32.AND UP0, UPT, UR4, 0x800, UPT ;  /* 0x000008000400788c */ /* 0x000fd2000bf04070 */
[----:B------:R-:W-:Y:S05]  /*1120*/  BRA.U UP0, `(.L_x_6) ;  /* 0x0000000900447547 */ /* 0x000fea000b800000 */
[----:B------:R-:W3:Y:S01]  /*1130*/  LDCU UR4, c[0x0][0x360] ;  /* 0x00006c00ff0477ac */ /* 0x000ee20008000800 */
[----:B------:R-:W-:Y:S01]  /*1140*/  VIMNMX.U32 R82, PT, PT, R82, 0x1, !PT ;  /* 0x0000000152527848 */ /* 0x000fe20007fe0000 */
[----:B------:R-:W-:Y:S01]  /*1150*/  IMAD.MOV.U32 R0, RZ, RZ, RZ ;  /* 0x000000ffff007224 */ /* 0x000fe200078e00ff */
[----:B------:R-:W3:Y:S02]  /*1160*/  LDCU UR5, c[0x0][0x364] ;  /* 0x00006c80ff0577ac */ /* 0x000ee40008000800 */
[----:B------:R-:W-:-:S04]  /*1170*/  LOP3.LUT R86, R82, 0x3, RZ, 0xc0, !PT ;  /* 0x0000000352567812 */ /* 0x000fc800078ec0ff */
[----:B------:R-:W-:Y:S01]  /*1180*/  ISETP.NE.AND P1, PT, R86, RZ, PT ;  /* 0x000000ff5600720c */ /* 0x000fe20003f25270 */
[----:B---3--:R-:W-:-:S04]  /*1190*/  UIMAD UR4, UR4, UR5, URZ ;  /* 0x00000005040472a4 */ /* 0x008fc8000f8e02ff */
[----:B------:R-:W-:-:S09]  /*11a0*/  UISETP.GT.U32.AND UP0, UPT, UR4, 0x200, UPT ;  /* 0x000002000400788c */ /* 0x000fd2000bf04070 */
[----:B------:R-:W-:Y:S05]  /*11b0*/  BRA.U UP0, `(.L_x_7) ;  /* 0x0000000500247547 */ /* 0x000fea000b800000 */
[----:B0-----:R-:W0:Y:S01]  /*11c0*/  S2R R3, SR_CgaCtaId ;  /* 0x0000000000037919 */ /* 0x001e220000008800 */
[----:B------:R-:W-:Y:S01]  /*11d0*/  MOV R12, 0x400 ;  /* 0x00000400000c7802 */ /* 0x000fe20000000f00 */
[----:B------:R-:W-:Y:S01]  /*11e0*/  BSSY.RECONVERGENT B0, `(.L_x_7) ;  /* 0x0000046000007945 */ /* 0x000fe20003800200 */
[----:B------:R-:W-:Y:S01]  /*11f0*/  LOP3.LUT R0, R82, 0xffc, RZ, 0xc0, !PT ;  /* 0x00000ffc52007812 */ /* 0x000fe200078ec0ff */
[----:B------:R-:W3:Y:S01]  /*1200*/  S2R R13, SR_CTAID.X ;  /* 0x00000000000d7919 */ /* 0x000ee20000002500 */
[----:B------:R-:W-:Y:S01]  /*1210*/  IADD3 R12, PT, PT, R12, 0x2000, RZ ;  /* 0x000020000c0c7810 */ /* 0x000fe20007ffe0ff */
[----:B------:R-:W-:Y:S01]  /*1220*/  IMAD.MOV.U32 R15, RZ, RZ, RZ ;  /* 0x000000ffff0f7224 */ /* 0x000fe200078e00ff */
[----:B------:R-:W1:Y:S01]  /*1230*/  S2R R10, SR_TID.Y ;  /* 0x00000000000a7919 */ /* 0x000e620000002200 */
[----:B------:R-:W1:Y:S01]  /*1240*/  S2R R11, SR_TID.X ;  /* 0x00000000000b7919 */ /* 0x000e620000002100 */
[----:B0-----:R-:W-:Y:S02]  /*1250*/  LEA R12, R3, R12, 0x18 ;  /* 0x0000000c030c7211 */ /* 0x001fe400078ec0ff */
[----:B---3--:R-:W-:-:S07]  /*1260*/  SHF.L.U32 R13, R13, 0x7, RZ ;  /* 0x000000070d0d7819 */ /* 0x008fce00000006ff */
.L_x_8:
[----:B0-----:R-:W0:Y:S01]  /*1270*/  LDCU UR5, c[0x0][0x360] ;  /* 0x00006c00ff0577ac */ /* 0x001e220008000800 */
[----:B----4-:R-:W3:Y:S01]  /*1280*/  LDC.64 R2, c[0x0][0x388] ;  /* 0x0000e200ff027b82 */ /* 0x010ee20000000a00 */
[----:B-1----:R-:W-:Y:S01]  /*1290*/  MOV R4, UR38 ;  /* 0x0000002600047c02 */ /* 0x002fe20008000f00 */
[----:B------:R-:W1:Y:S01]  /*12a0*/  LDCU UR4, c[0x0][0x364] ;  /* 0x00006c80ff0477ac */ /* 0x000e620008000800 */
[----:B------:R-:W-:Y:S01]  /*12b0*/  MOV R6, UR38 ;  /* 0x0000002600067c02 */ /* 0x000fe20008000f00 */
[----:B0-----:R-:W-:Y:S01]  /*12c0*/  IMAD R14, R10, UR5, R11 ;  /* 0x000000050a0e7c24 */ /* 0x001fe2000f8e020b */
[----:B-1----:R-:W-:Y:S01]  /*12d0*/  UIMAD UR4, UR5, UR4, URZ ;  /* 0x00000004050472a4 */ /* 0x002fe2000f8e02ff */
[----:B------:R-:W0:Y:S05]  /*12e0*/  LDCU UR5, c[0x0][0x39c] ;  /* 0x00007380ff0577ac */ /* 0x000e2a0008000800 */
[----:B------:R-:W-:-:S04]  /*12f0*/  IMAD R14, R15, UR4, R14 ;  /* 0x000000040f0e7c24 */ /* 0x000fc8000f8e020e */
[----:B------:R-:W-:Y:S01]  /*1300*/  VIADD R20, R14, UR4 ;  /* 0x000000040e147c36 */ /* 0x000fe20008000000 */
[--C-:B------:R-:W-:Y:S02]  /*1310*/  SHF.R.U32.HI R83, RZ, 0x7, R14.reuse ;  /* 0x00000007ff537819 */ /* 0x100fe4000001160e */
[C---:B------:R-:W-:Y:S02]  /*1320*/  LOP3.LUT R5, R13.reuse, 0x7f, R14, 0xf8, !PT ;  /* 0x0000007f0d057812 */ /* 0x040fe400078ef80e */
[--C-:B------:R-:W-:Y:S02]  /*1330*/  SHF.R.U32.HI R21, RZ, 0x7, R20.reuse ;  /* 0x00000007ff157819 */ /* 0x100fe40000011614 */
[----:B------:R-:W-:Y:S02]  /*1340*/  LEA R4, R4, R83, 0x4 ;  /* 0x0000005304047211 */ /* 0x000fe400078e20ff */
[----:B------:R-:W-:Y:S01]  /*1350*/  IADD3 R82, PT, PT, R20, UR4, RZ ;  /* 0x0000000414527c10 */ /* 0x000fe2000fffe0ff */
[----:B------:R-:W-:Y:S01]  /*1360*/  IMAD R6, R6, 0x10, R21 ;  /* 0x0000001006067824 */ /* 0x000fe200078e0215 */
[----:B------:R-:W-:Y:S01]  /*1370*/  LOP3.LUT R7, R13, 0x7f, R20, 0xf8, !PT ;  /* 0x0000007f0d077812 */ /* 0x000fe200078ef814 */
[----:B0-----:R-:W-:Y:S01]  /*1380*/  IMAD R5, R4, UR5, R5 ;  /* 0x0000000504057c24 */ /* 0x001fe2000f8e0205 */
[----:B------:R-:W-:Y:S01]  /*1390*/  IADD3 R84, PT, PT, R82, UR4, RZ ;  /* 0x0000000452547c10 */ /* 0x000fe2000fffe0ff */
[----:B------:R-:W-:Y:S01]  /*13a0*/  IMAD.U32 R4, RZ, RZ, UR38 ;  /* 0x00000026ff047e24 */ /* 0x000fe2000f8e00ff */
[----:B------:R-:W-:Y:S01]  /*13b0*/  SHF.R.U32.HI R85, RZ, 0x7, R82 ;  /* 0x00000007ff557819 */ /* 0x000fe20000011652 */
[----:B------:R-:W-:Y:S01]  /*13c0*/  IMAD R7, R6, UR5, R7 ;  /* 0x0000000506077c24 */ /* 0x000fe2000f8e0207 */
[----:B------:R-:W-:-:S02]  /*13d0*/  MOV R6, UR38 ;  /* 0x0000002600067c02 */ /* 0x000fc40008000f00 */
[----:B------:R-:W-:Y:S02]  /*13e0*/  SHF.R.U32.HI R87, RZ, 0x7, R84 ;  /* 0x00000007ff577819 */ /* 0x000fe40000011654 */
[----:B------:R-:W-:Y:S02]  /*13f0*/  LEA R4, R4, R85, 0x4 ;  /* 0x0000005504047211 */ /* 0x000fe400078e20ff */
[C---:B------:R-:W-:Y:S01]  /*1400*/  LOP3.LUT R9, R13.reuse, 0x7f, R82, 0xf8, !PT ;  /* 0x0000007f0d097812 */ /* 0x040fe200078ef852 */
[----:B------:R-:W-:Y:S01]  /*1410*/  IMAD R6, R6, 0x10, R87 ;  /* 0x0000001006067824 */ /* 0x000fe200078e0257 */
[----:B------:R-:W-:-:S03]  /*1420*/  LOP3.LUT R91, R13, 0x7f, R84, 0xf8, !PT ;  /* 0x0000007f0d5b7812 */ /* 0x000fc600078ef854 */
[----:B------:R-:W-:Y:S02]  /*1430*/  IMAD R89, R4, UR5, R9 ;  /* 0x0000000504597c24 */ /* 0x000fe4000f8e0209 */
[----:B------:R-:W-:Y:S02]  /*1440*/  IMAD R91, R6, UR5, R91 ;  /* 0x00000005065b7c24 */ /* 0x000fe4000f8e025b */
[----:B---3--:R-:W-:-:S04]  /*1450*/  IMAD.WIDE R8, R5, 0x4, R2 ;  /* 0x0000000405087825 */ /* 0x008fc800078e0202 */
[--C-:B------:R-:W-:Y:S02]  /*1460*/  IMAD.WIDE R6, R7, 0x4, R2.reuse ;  /* 0x0000000407067825 */ /* 0x100fe400078e0202 */
[----:B--2---:R-:W2:Y:S02]  /*1470*/  LDG.E R8, desc[UR36][R8.64] ;  /* 0x0000002408087981 */ /* 0x004ea4000c1e1900 */
[--C-:B------:R-:W-:Y:S02]  /*1480*/  IMAD.WIDE R4, R89, 0x4, R2.reuse ;  /* 0x0000000459047825 */ /* 0x100fe400078e0202 */
[----:B------:R-:W3:Y:S02]  /*1490*/  LDG.E R6, desc[UR36][R6.64] ;  /* 0x0000002406067981 */ /* 0x000ee4000c1e1900 */
[----:B------:R-:W-:Y:S02]  /*14a0*/  IMAD.WIDE R2, R91, 0x4, R2 ;  /* 0x000000045b027825 */ /* 0x000fe400078e0202 */
[----:B------:R-:W4:Y:S04]  /*14b0*/  LDG.E R4, desc[UR36][R4.64] ;  /* 0x0000002404047981 */ /* 0x000f28000c1e1900 */
[----:B------:R-:W5:Y:S01]  /*14c0*/  LDG.E R2, desc[UR36][R2.64] ;  /* 0x0000002402027981 */ /* 0x000f62000c1e1900 */
[----:B------:R-:W-:Y:S01]  /*14d0*/  SHF.L.U32 R14, R14, 0x2, RZ ;  /* 0x000000020e0e7819 */ /* 0x000fe200000006ff */
[----:B------:R-:W-:Y:S01]  /*14e0*/  IMAD.SHL.U32 R20, R20, 0x4, RZ ;  /* 0x0000000414147824 */ /* 0x000fe200078e00ff */
[----:B------:R-:W-:Y:S01]  /*14f0*/  SHF.L.U32 R82, R82, 0x2, RZ ;  /* 0x0000000252527819 */ /* 0x000fe200000006ff */
[----:B------:R-:W-:Y:S01]  /*1500*/  IMAD.SHL.U32 R84, R84, 0x4, RZ ;  /* 0x0000000454547824 */ /* 0x000fe200078e00ff */
[----:B------:R-:W-:-:S02]  /*1510*/  LEA R83, R83, R12, 0x9 ;  /* 0x0000000c53537211 */ /* 0x000fc400078e48ff */
[----:B------:R-:W-:Y:S02]  /*1520*/  LOP3.LUT R14, R14, 0x1fc, RZ, 0xc0, !PT ;  /* 0x000001fc0e0e7812 */ /* 0x000fe400078ec0ff */
[-C--:B------:R-:W-:Y:S02]  /*1530*/  LEA R21, R21, R12.reuse, 0x9 ;  /* 0x0000000c15157211 */ /* 0x080fe400078e48ff */
[----:B------:R-:W-:Y:S02]  /*1540*/  LOP3.LUT R20, R20, 0x1fc, RZ, 0xc0, !PT ;  /* 0x000001fc14147812 */ /* 0x000fe400078ec0ff */
[----:B------:R-:W-:Y:S02]  /*1550*/  LEA R85, R85, R12, 0x9 ;  /* 0x0000000c55557211 */ /* 0x000fe400078e48ff */
[----:B------:R-:W-:Y:S02]  /*1560*/  LOP3.LUT R82, R82, 0x1fc, RZ, 0xc0, !PT ;  /* 0x000001fc52527812 */ /* 0x000fe400078ec0ff */
[----:B------:R-:W-:-:S02]  /*1570*/  LOP3.LUT R84, R84, 0x1fc, RZ, 0xc0, !PT ;  /* 0x000001fc54547812 */ /* 0x000fc400078ec0ff */
[----:B------:R-:W-:Y:S01]  /*1580*/  LEA R87, R87, R12, 0x9 ;  /* 0x0000000c57577211 */ /* 0x000fe200078e48ff */
[----:B------:R-:W-:Y:S01]  /*1590*/  IMAD.IADD R83, R83, 0x1, R14 ;  /* 0x0000000153537824 */ /* 0x000fe200078e020e */
[----:B------:R-:W-:Y:S02]  /*15a0*/  IADD3 R21, PT, PT, R21, R20, RZ ;  /* 0x0000001415157210 */ /* 0x000fe40007ffe0ff */
[----:B------:R-:W-:Y:S01]  /*15b0*/  IADD3 R85, PT, PT, R85, R82, RZ ;  /* 0x0000005255557210 */ /* 0x000fe20007ffe0ff */
[----:B------:R-:W-:Y:S01]  /*15c0*/  IMAD.IADD R87, R87, 0x1, R84 ;  /* 0x0000000157577824 */ /* 0x000fe200078e0254 */
[----:B------:R-:W-:-:S04]  /*15d0*/  IADD3 R15, PT, PT, R15, 0x4, RZ ;  /* 0x000000040f0f7810 */ /* 0x000fc80007ffe0ff */
[----:B------:R-:W-:Y:S01]  /*15e0*/  ISETP.NE.AND P0, PT, R15, R0, PT ;  /* 0x000000000f00720c */ /* 0x000fe20003f05270 */
[----:B--2---:R0:W-:Y:S04]  /*15f0*/  STS [R83], R8 ;  /* 0x0000000853007388 */ /* 0x0041e80000000800 */
[----:B---3--:R0:W-:Y:S04]  /*1600*/  STS [R21], R6 ;  /* 0x0000000615007388 */ /* 0x0081e80000000800 */
[----:B----4-:R0:W-:Y:S04]  /*1610*/  STS [R85], R4 ;  /* 0x0000000455007388 */ /* 0x0101e80000000800 */
[----:B-----5:R0:W-:Y:S01]  /*1620*/  STS [R87], R2 ;  /* 0x0000000257007388 */ /* 0x0201e20000000800 */
[----:B------:R-:W-:Y:S05]  /*1630*/  @P0 BRA `(.L_x_8) ;  /* 0xfffffffc000c0947 */ /* 0x000fea000383ffff */
[----:B------:R-:W-:Y:S05]  /*1640*/  BSYNC.RECONVERGENT B0 ;  /* 0x0000000000007941 */ /* 0x000fea0003800200 */
.L_x_7:
[----:B------:R-:W-:Y:S05]  /*1650*/  @!P1 BRA `(.L_x_6) ;  /* 0x0000000000f89947 */ /* 0x000fea0003800000 */
[----:B------:R-:W3:Y:S01]  /*1660*/  S2R R5, SR_TID.Y ;  /* 0x0000000000057919 */ /* 0x000ee20000002200 */
[----:B------:R-:W5:Y:S01]  /*1670*/  LDCU UR5, c[0x0][0x360] ;  /* 0x00006c00ff0577ac */ /* 0x000f620008000800 */
[----:B0---4-:R-:W0:Y:S01]  /*1680*/  LDC.64 R2, c[0x0][0x388] ;  /* 0x0000e200ff027b82 */ /* 0x011e220000000a00 */
[----:B-1----:R-:W-:Y:S01]  /*1690*/  MOV R7, UR38 ;  /* 0x0000002600077c02 */ /* 0x002fe20008000f00 */
[----:B------:R-:W3:Y:S01]  /*16a0*/  S2R R4, SR_TID.X ;  /* 0x0000000000047919 */ /* 0x000ee20000002100 */
[----:B------:R-:W5:Y:S01]  /*16b0*/  LDCU UR4, c[0x0][0x364] ;  /* 0x00006c80ff0477ac */ /* 0x000f620008000800 */
[----:B------:R-:W1:Y:S01]  /*16c0*/  S2R R6, SR_CTAID.X ;  /* 0x0000000000067919 */ /* 0x000e620000002500 */
[----:B------:R-:W4:Y:S01]  /*16d0*/  LDCU UR6, c[0x0][0x39c] ;  /* 0x00007380ff0677ac */ /* 0x000f220008000800 */
[----:B-----5:R-:W-:Y:S02]  /*16e0*/  UIMAD UR4, UR5, UR4, URZ ;  /* 0x00000004050472a4 */ /* 0x020fe4000f8e02ff */
[----:B---3--:R-:W-:-:S04]  /*16f0*/  IMAD R5, R5, UR5, R4 ;  /* 0x0000000505057c24 */ /* 0x008fc8000f8e0204 */
[----:B------:R-:W-:-:S05]  /*1700*/  IMAD R9, R0, UR4, R5 ;  /* 0x0000000400097c24 */ /* 0x000fca000f8e0205 */
[----:B------:R-:W-:Y:S02]  /*1710*/  SHF.R.U32.HI R0, RZ, 0x7, R9 ;  /* 0x00000007ff007819 */ /* 0x000fe40000011609 */
[----:B------:R-:W-:-:S03]  /*1720*/  LOP3.LUT R5, R9, 0x7f, RZ, 0xc0, !PT ;  /* 0x0000007f09057812 */ /* 0x000fc600078ec0ff */
[----:B------:R-:W-:Y:S01]  /*1730*/  IMAD R4, R7, 0x10, R0 ;  /* 0x0000001007047824 */ /* 0x000fe200078e0200 */
[----:B-1----:R-:W-:-:S05]  /*1740*/  LEA R5, R6, R5, 0x7 ;  /* 0x0000000506057211 */ /* 0x002fca00078e38ff */
[----:B----4-:R-:W-:-:S04]  /*1750*/  IMAD R5, R4, UR6, R5 ;  /* 0x0000000604057c24 */ /* 0x010fc8000f8e0205 */
[----:B0-----:R-:W-:-:S06]  /*1760*/  IMAD.WIDE R4, R5, 0x4, R2 ;  /* 0x0000000405047825 */ /* 0x001fcc00078e0202 */
[----:B--2---:R-:W2:Y:S01]  /*1770*/  LDG.E R4, desc[UR36][R4.64] ;  /* 0x0000002404047981 */ /* 0x004ea2000c1e1900 */
[----:B------:R-:W0:Y:S01]  /*1780*/  S2UR UR5, SR_CgaCtaId ;  /* 0x00000000000579c3 */ /* 0x000e220000008800 */
[----:B------:R-:W-:Y:S01]  /*1790*/  UMOV UR4, 0x400 ;  /* 0x0000040000047882 */ /* 0x000fe20000000000 */
[----:B------:R-:W-:Y:S01]  /*17a0*/  SHF.L.U32 R7, R9, 0x2, RZ ;  /* 0x0000000209077819 */ /* 0x000fe200000006ff */
[----:B------:R-:W-:Y:S01]  /*17b0*/  UIADD3 UR4, UPT, UPT, UR4, 0x2000, URZ ;  /* 0x0000200004047890 */ /* 0x000fe2000fffe0ff */
        /* <DEDUP_REMOVED lines=10> */
[----:B------:R-:W-:Y:S02]  /*1860*/  MOV R11, UR38 ;  /* 0x00000026000b7c02 */ /* 0x000fe40008000f00 */
[----:B------:R-:W-:-:S08]  /*1870*/  MOV R13, UR38 ;  /* 0x00000026000d7c02 */ /* 0x000fd00008000f00 */
[----:B---3--:R-:W1:Y:S08]  /*1880*/  @P0 LDC R7, c[0x0][0x360] ;  /* 0x0000d800ff070b82 */ /* 0x008e700000000800 */
[----:B------:R-:W1:Y:S01]  /*1890*/  @P0 LDC R4, c[0x0][0x364] ;  /* 0x0000d900ff040b82 */ /* 0x000e620000000800 */
[----:B0-----:R-:W-:-:S05]  /*18a0*/  IMAD R10, R0, UR5, R9 ;  /* 0x00000005000a7c24 */ /* 0x001fca000f8e0209 */
[----:B------:R-:W-:Y:S02]  /*18b0*/  LOP3.LUT R5, R10, 0x7f, RZ, 0xc0, !PT ;  /* 0x0000007f0a057812 */ /* 0x000fe400078ec0ff */
[----:B------:R-:W-:-:S03]  /*18c0*/  SHF.R.U32.HI R0, RZ, 0x7, R10 ;  /* 0x00000007ff007819 */ /* 0x000fc6000001160a */
[----:B------:R-:W-:Y:S02]  /*18d0*/  IMAD R5, R6, 0x80, R5 ;  /* 0x0000008006057824 */ /* 0x000fe400078e0205 */
[----:B-1----:R-:W-:Y:S01]  /*18e0*/  @P0 IMAD R7, R7, R4, R10 ;  /* 0x0000000407070224 */ /* 0x002fe200078e020a */
[----:B------:R-:W-:-:S04]  /*18f0*/  LEA R4, R11, R0, 0x4 ;  /* 0x000000000b047211 */ /* 0x000fc800078e20ff */
[----:B------:R-:W-:Y:S01]  /*1900*/  @P0 LOP3.LUT R9, R7, 0x7f, RZ, 0xc0, !PT ;  /* 0x0000007f07090812 */ /* 0x000fe200078ec0ff */
[----:B------:R-:W-:Y:S01]  /*1910*/  IMAD R5, R4, UR6, R5 ;  /* 0x0000000604057c24 */ /* 0x000fe2000f8e0205 */
[----:B------:R-:W-:Y:S02]  /*1920*/  @P0 SHF.R.U32.HI R8, RZ, 0x7, R7 ;  /* 0x00000007ff080819 */ /* 0x000fe40000011607 */
[----:B------:R-:W-:Y:S01]  /*1930*/  @P0 LEA R9, R6, R9, 0x7 ;  /* 0x0000000906090211 */ /* 0x000fe200078e38ff */
[----:B------:R-:W-:-:S04]  /*1940*/  IMAD.WIDE R4, R5, 0x4, R2 ;  /* 0x0000000405047825 */ /* 0x000fc800078e0202 */
[----:B------:R-:W-:Y:S02]  /*1950*/  @P0 IMAD R6, R13, 0x10, R8 ;  /* 0x000000100d060824 */ /* 0x000fe400078e0208 */
[----:B------:R-:W2:Y:S02]  /*1960*/  LDG.E R4, desc[UR36][R4.64] ;  /* 0x0000002404047981 */ /* 0x000ea4000c1e1900 */
[----:B------:R-:W-:-:S04]  /*1970*/  @P0 IMAD R9, R6, UR6, R9 ;  /* 0x0000000606090c24 */ /* 0x000fc8000f8e0209 */
[----:B------:R-:W-:-:S06]  /*1980*/  @P0 IMAD.WIDE R2, R9, 0x4, R2 ;  /* 0x0000000409020825 */ /* 0x000fcc00078e0202 */
[----:B------:R-:W3:Y:S01]  /*1990*/  @P0 LDG.E R2, desc[UR36][R2.64] ;  /* 0x0000002402020981 */ /* 0x000ee2000c1e1900 */
[----:B------:R-:W-:Y:S02]  /*19a0*/  SHF.L.U32 R6, R10, 0x2, RZ ;  /* 0x000000020a067819 */ /* 0x000fe400000006ff */
[----:B------:R-:W-:Y:S02]  /*19b0*/  @P0 SHF.L.U32 R9, R7, 0x2, RZ ;  /* 0x0000000207090819 */ /* 0x000fe400000006ff */
[----:B------:R-:W-:Y:S02]  /*19c0*/  LEA R0, R0, UR4, 0x9 ;  /* 0x0000000400007c11 */ /* 0x000fe4000f8e48ff */
[----:B------:R-:W-:Y:S02]  /*19d0*/  LOP3.LUT R7, R6, 0x1fc, RZ, 0xc0, !PT ;  /* 0x000001fc06077812 */ /* 0x000fe400078ec0ff */
[----:B------:R-:W-:Y:S02]  /*19e0*/  @P0 LOP3.LUT R9, R9, 0x1fc, RZ, 0xc0, !PT ;  /* 0x000001fc09090812 */ /* 0x000fe400078ec0ff */
[----:B------:R-:W-:Y:S01]  /*19f0*/  @P0 LEA R8, R8, UR4, 0x9 ;  /* 0x0000000408080c11 */ /* 0x000fe2000f8e48ff */
[----:B------:R-:W-:-:S03]  /*1a00*/  IMAD.IADD R7, R0, 0x1, R7 ;  /* 0x0000000100077824 */ /* 0x000fc600078e0207 */
[----:B------:R-:W-:Y:S02]  /*1a10*/  @P0 IADD3 R9, PT, PT, R8, R9, RZ ;  /* 0x0000000908090210 */ /* 0x000fe40007ffe0ff */
[----:B--2---:R0:W-:Y:S04]  /*1a20*/  STS [R7], R4 ;  /* 0x0000000407007388 */ /* 0x0041e80000000800 */
[----:B---3--:R0:W-:Y:S02]  /*1a30*/  @P0 STS [R9], R2 ;  /* 0x0000000209000388 */ /* 0x0081e40000000800 */
.L_x_6:
[----:B------:R-:W-:Y:S05]  /*1a40*/  WARPSYNC.ALL ;  /* 0x0000000000007948 */ /* 0x000fea0003800000 */
[----:B------:R-:W5:Y:S01]  /*1a50*/  S2UR UR5, SR_CgaCtaId ;  /* 0x00000000000579c3 */ /* 0x000f620000008800 */
[----:B------:R-:W0:Y:S01]  /*1a60*/  S2R R13, SR_TID.Y ;  /* 0x00000000000d7919 */ /* 0x000e220000002200 */
[----:B------:R-:W-:Y:S02]  /*1a70*/  UMOV UR4, 0x400 ;  /* 0x0000040000047882 */ /* 0x000fe40000000000 */
[----:B------:R-:W-:Y:S01]  /*1a80*/  UIADD3 UR7, UPT, UPT, UR4, 0x2000, URZ ;  /* 0x0000200004077890 */ /* 0x000fe2000fffe0ff */
[----:B------:R-:W0:Y:S03]  /*1a90*/  S2R R15, SR_TID.X ;  /* 0x00000000000f7919 */ /* 0x000e260000002100 */
[----:B------:R-:W-:Y:S01]  /*1aa0*/  BAR.SYNC.DEFER_BLOCKING 0x0 ;  /* 0x0000000000007b1d */ /* 0x000fe20000010000 */
[----:B-----5:R-:W-:-:S02]  /*1ab0*/  ULEA UR6, UR5, UR4, 0x18 ;  /* 0x0000000405067291 */ /* 0x020fc4000f8ec0ff */
[----:B------:R-:W-:-:S03]  /*1ac0*/  ULEA UR7, UR5, UR7, 0x18 ;  /* 0x0000000705077291 */ /* 0x000fc6000f8ec0ff */
[----:B------:R-:W-:-:S09]  /*1ad0*/  UMOV UR4, URZ ;  /* 0x000000ff00047c82 */ /* 0x000fd20008000000 */
.L_x_9:
[----:B------:R-:W-:Y:S02]  /*1ae0*/  ULEA UR5, UR4, UR6, 0x2 ;  /* 0x0000000604057291 */ /* 0x000fe4000f8e10ff */
[----:B------:R-:W-:Y:S02]  /*1af0*/  ULEA UR8, UR4, UR7, 0x9 ;  /* 0x0000000704087291 */ /* 0x000fe4000f8e48ff */
[----:B------:R-:W-:Y:S02]  /*1b00*/  UIADD3 UR4, UPT, UPT, UR4, 0x1, URZ ;  /* 0x0000000104047890 */ /* 0x000fe4000fffe0ff */
[----:B0-----:R-:W-:Y:S02]  /*1b10*/  LEA R0, R13, UR5, 0x9 ;  /* 0x000000050d007c11 */ /* 0x001fe4000f8e48ff */
[----:B------:R-:W-:Y:S01]  /*1b20*/  LEA R3, R15, UR8, 0x5 ;  /* 0x000000080f037c11 */ /* 0x000fe2000f8e28ff */
[----:B------:R-:W-:Y:S02]  /*1b30*/  UISETP.NE.AND UP0, UPT, UR4, 0x10, UPT ;  /* 0x000000100400788c */ /* 0x000fe4000bf05270 */
[----:B----4-:R-:W-:Y:S04]  /*1b40*/  LDS R2, [R0] ;  /* 0x0000000000027984 */ /* 0x010fe80000000800 */
[----:B-1-3--:R-:W0:Y:S04]  /*1b50*/  LDS.128 R4, [R3] ;  /* 0x0000000003047984 */ /* 0x00ae280000000c00 */
[----:B------:R-:W1:Y:S04]  /*1b60*/  LDS R12, [R0+0x40] ;  /* 0x00004000000c7984 */ /* 0x000e680000000800 */
[----:B------:R-:W3:Y:S04]  /*1b70*/  LDS R14, [R0+0x80] ;  /* 0x00008000000e7984 */ /* 0x000ee80000000800 */
[----:B------:R-:W4:Y:S04]  /*1b80*/  LDS R20, [R0+0xc0] ;  /* 0x0000c00000147984 */ /* 0x000f280000000800 */
[----:B------:R-:W5:Y:S04]  /*1b90*/  LDS R82, [R0+0x100] ;  /* 0x0001000000527984 */ /* 0x000f680000000800 */
[----:B------:R-:W2:Y:S04]  /*1ba0*/  LDS R84, [R0+0x140] ;  /* 0x0001400000547984 */ /* 0x000ea80000000800 */
[----:B------:R-:W2:Y:S04]  /*1bb0*/  LDS R86, [R0+0x180] ;  /* 0x0001800000567984 */ /* 0x000ea80000000800 */
[----:B------:R-:W2:Y:S04]  /*1bc0*/  LDS R88, [R0+0x1c0] ;  /* 0x0001c00000587984 */ /* 0x000ea80000000800 */
[----:B------:R-:W2:Y:S01]  /*1bd0*/  LDS.128 R8, [R3+0x10] ;  /* 0x0000100003087984 */ /* 0x000ea20000000c00 */
[C---:B0-----:R-:W-:Y:S01]  /*1be0*/  FFMA R17, R2.reuse, R4, R17 ;  /* 0x0000000402117223 */ /* 0x041fe20000000011 */
[C---:B------:R-:W-:Y:S01]  /*1bf0*/  FFMA R16, R2.reuse, R5, R16 ;  /* 0x0000000502107223 */ /* 0x040fe20000000010 */
[C---:B------:R-:W-:Y:S01]  /*1c00*/  FFMA R19, R2.reuse, R6, R19 ;  /* 0x0000000602137223 */ /* 0x040fe20000000013 */
[----:B------:R-:W-:Y:S01]  /*1c10*/  FFMA R18, R2, R7, R18 ;  /* 0x0000000702127223 */ /* 0x000fe20000000012 */
[C---:B-1----:R-:W-:Y:S01]  /*1c20*/  FFMA R27, R12.reuse, R4, R27 ;  /* 0x000000040c1b7223 */ /* 0x042fe2000000001b */
[C---:B------:R-:W-:Y:S01]  /*1c30*/  FFMA R26, R12.reuse, R5, R26 ;  /* 0x000000050c1a7223 */ /* 0x040fe2000000001a */
[C---:B------:R-:W-:Y:S01]  /*1c40*/  FFMA R29, R12.reuse, R6, R29 ;  /* 0x000000060c1d7223 */ /* 0x040fe2000000001d */
[----:B------:R-:W-:Y:S01]  /*1c50*/  FFMA R28, R12, R7, R28 ;  /* 0x000000070c1c7223 */ /* 0x000fe2000000001c */
[C---:B---3--:R-:W-:Y:S01]  /*1c60*/  FFMA R35, R14.reuse, R4, R35 ;  /* 0x000000040e237223 */ /* 0x048fe20000000023 */
[C---:B------:R-:W-:Y:S01]  /*1c70*/  FFMA R34, R14.reuse, R5, R34 ;  /* 0x000000050e227223 */ /* 0x040fe20000000022 */
[C---:B------:R-:W-:Y:S01]  /*1c80*/  FFMA R37, R14.reuse, R6, R37 ;  /* 0x000000060e257223 */ /* 0x040fe20000000025 */
[----:B------:R-:W-:Y:S01]  /*1c90*/  FFMA R36, R14, R7, R36 ;  /* 0x000000070e247223 */ /* 0x000fe20000000024 */
[C---:B----4-:R-:W-:Y:S01]  /*1ca0*/  FFMA R43, R20.reuse, R4, R43 ;  /* 0x00000004142b7223 */ /* 0x050fe2000000002b */
[C---:B------:R-:W-:Y:S01]  /*1cb0*/  FFMA R42, R20.reuse, R5, R42 ;  /* 0x00000005142a7223 */ /* 0x040fe2000000002a */
[C---:B------:R-:W-:Y:S01]  /*1cc0*/  FFMA R45, R20.reuse, R6, R45 ;  /* 0x00000006142d7223 */ /* 0x040fe2000000002d */
[----:B------:R-:W-:Y:S01]  /*1cd0*/  FFMA R44, R20, R7, R44 ;  /* 0x00000007142c7223 */ /* 0x000fe2000000002c */
[C---:B-----5:R-:W-:Y:S01]  /*1ce0*/  FFMA R51, R82.reuse, R4, R51 ;  /* 0x0000000452337223 */ /* 0x060fe20000000033 */
[C---:B------:R-:W-:Y:S01]  /*1cf0*/  FFMA R50, R82.reuse, R5, R50 ;  /* 0x0000000552327223 */ /* 0x040fe20000000032 */
[C---:B------:R-:W-:Y:S01]  /*1d00*/  FFMA R53, R82.reuse, R6, R53 ;  /* 0x0000000652357223 */ /* 0x040fe20000000035 */
[----:B------:R-:W-:Y:S01]  /*1d10*/  FFMA R52, R82, R7, R52 ;  /* 0x0000000752347223 */ /* 0x000fe20000000034 */
[C---:B--2---:R-:W-:Y:S01]  /*1d20*/  FFMA R59, R84.reuse, R4, R59 ;  /* 0x00000004543b7223 */ /* 0x044fe2000000003b */
[C---:B------:R-:W-:Y:S01]  /*1d30*/  FFMA R58, R84.reuse, R5, R58 ;  /* 0x00000005543a7223 */ /* 0x040fe2000000003a */
[C---:B------:R-:W-:Y:S01]  /*1d40*/  FFMA R61, R84.reuse, R6, R61 ;  /* 0x00000006543d7223 */ /* 0x040fe2000000003d */
[----:B------:R-:W-:Y:S01]  /*1d50*/  FFMA R60, R84, R7, R60 ;  /* 0x00000007543c7223 */ /* 0x000fe2000000003c */
[C---:B------:R-:W-:Y:S01]  /*1d60*/  FFMA R67, R86.reuse, R4, R67 ;  /* 0x0000000456437223 */ /* 0x040fe20000000043 */
        /* <DEDUP_REMOVED lines=39> */
[----:B------:R-:W-:Y:S06]  /*1fe0*/  BRA.U UP0, `(.L_x_9) ;  /* 0xfffffff900bc7547 */ /* 0x000fec000b83ffff */
[----:B------:R-:W-:Y:S01]  /*1ff0*/  BAR.SYNC.DEFER_BLOCKING 0x0 ;  /* 0x0000000000007b1d */ /* 0x000fe20000010000 */
[----:B------:R-:W-:-:S04]  /*2000*/  UIADD3 UR38, UPT, UPT, UR38, 0x1, URZ ;  /* 0x0000000126267890 */ /* 0x000fc8000fffe0ff */
[----:B------:R-:W-:-:S09]  /*2010*/  UISETP.NE.AND UP0, UPT, UR38, UR40, UPT ;  /* 0x000000282600728c */ /* 0x000fd2000bf05270 */
[----:B------:R-:W-:Y:S05]  /*2020*/  BRA.U UP0, `(.L_x_10) ;  /* 0xffffffe100f07547 */ /* 0x000fea000b83ffff */
.L_x_0:
[----:B------:R-:W0:Y:S01]  /*2030*/  S2R R7, SR_TID.Y ;  /* 0x0000000000077919 */ /* 0x000e220000002200 */
[----:B------:R-:W0:Y:S01]  /*2040*/  LDC R0, c[0x0][0x364] ;  /* 0x0000d900ff007b82 */ /* 0x000e220000000800 */
[----:B------:R-:W4:Y:S07]  /*2050*/  S2R R4, SR_TID.X ;  /* 0x0000000000047919 */ /* 0x000f2e0000002100 */
[----:B------:R-:W0:Y:S08]  /*2060*/  S2UR UR4, SR_CTAID.Y ;  /* 0x00000000000479c3 */ /* 0x000e300000002600 */
[----:B------:R-:W4:Y:S08]  /*2070*/  S2UR UR5, SR_CTAID.X ;  /* 0x00000000000579c3 */ /* 0x000f300000002500 */
[----:B------:R-:W4:Y:S08]  /*2080*/  LDC R5, c[0x0][0x360] ;  /* 0x0000d800ff057b82 */ /* 0x000f300000000800 */
[----:B------:R-:W5:Y:S01]  /*2090*/  LDC R9, c[0x0][0x39c] ;  /* 0x0000e700ff097b82 */ /* 0x000f620000000800 */
[----:B0-----:R-:W-:-:S07]  /*20a0*/  IMAD R0, R0, UR4, R7 ;  /* 0x0000000400007c24 */ /* 0x001fce000f8e0207 */
[----:B------:R-:W0:Y:S01]  /*20b0*/  LDC.64 R2, c[0x0][0x390] ;  /* 0x0000e400ff027b82 */ /* 0x000e220000000a00 */
[----:B----4-:R-:W-:-:S04]  /*20c0*/  IMAD R5, R5, UR5, R4 ;  /* 0x0000000505057c24 */ /* 0x010fc8000f8e0204 */
[----:B-----5:R-:W-:-:S05]  /*20d0*/  IMAD R5, R0, R9, R5 ;  /* 0x0000000900057224 */ /* 0x020fca00078e0205 */
[----:B------:R-:W-:-:S05]  /*20e0*/  SHF.L.U32 R5, R5, 0x3, RZ ;  /* 0x0000000305057819 */ /* 0x000fca00000006ff */
[----:B0-----:R-:W-:-:S05]  /*20f0*/  IMAD.WIDE R2, R5, 0x4, R2 ;  /* 0x0000000405027825 */ /* 0x001fca00078e0202 */
[----:B--2---:R-:W-:Y:S01]  /*2100*/  STG.E desc[UR36][R2.64], R17 ;  /* 0x0000001102007986 */ /* 0x004fe2000c101924 */
[----:B------:R-:W-:-:S03]  /*2110*/  IMAD.WIDE R4, R9, 0x4, R2 ;  /* 0x0000000409047825 */ /* 0x000fc600078e0202 */
[----:B------:R-:W-:Y:S01]  /*2120*/  STG.E desc[UR36][R2.64+0x4], R16 ;  /* 0x0000041002007986 */ /* 0x000fe2000c101924 */
[----:B------:R-:W-:-:S03]  /*2130*/  IMAD.WIDE R6, R9, 0x4, R4 ;  /* 0x0000000409067825 */ /* 0x000fc600078e0204 */
[----:B------:R-:W-:Y:S04]  /*2140*/  STG.E desc[UR36][R2.64+0x8], R19 ;  /* 0x0000081302007986 */ /* 0x000fe8000c101924 */
[----:B------:R-:W-:Y:S04]  /*2150*/  STG.E desc[UR36][R2.64+0xc], R18 ;  /* 0x00000c1202007986 */ /* 0x000fe8000c101924 */
[----:B------:R-:W-:Y:S04]  /*2160*/  STG.E desc[UR36][R2.64+0x10], R23 ;  /* 0x0000101702007986 */ /* 0x000fe8000c101924 */
[----:B------:R-:W-:Y:S04]  /*2170*/  STG.E desc[UR36][R2.64+0x14], R22 ;  /* 0x0000141602007986 */ /* 0x000fe8000c101924 */
[----:B------:R-:W-:Y:S04]  /*2180*/  STG.E desc[UR36][R2.64+0x18], R25 ;  /* 0x0000181902007986 */ /* 0x000fe8000c101924 */
[----:B------:R0:W-:Y:S04]  /*2190*/  STG.E desc[UR36][R2.64+0x1c], R24 ;  /* 0x00001c1802007986 */ /* 0x0001e8000c101924 */
[----:B------:R-:W-:Y:S04]  /*21a0*/  STG.E desc[UR36][R4.64], R27 ;  /* 0x0000001b04007986 */ /* 0x000fe8000c101924 */
[----:B------:R-:W-:Y:S01]  /*21b0*/  STG.E desc[UR36][R4.64+0x4], R26 ;  /* 0x0000041a04007986 */ /* 0x000fe2000c101924 */
[----:B0-----:R-:W-:-:S03]  /*21c0*/  IMAD.WIDE R2, R9, 0x4, R6 ;  /* 0x0000000409027825 */ /* 0x001fc600078e0206 */
        /* <DEDUP_REMOVED lines=57> */
[----:B------:R-:W-:Y:S01]  /*2560*/  STG.E desc[UR36][R4.64+0x1c], R80 ;  /* 0x00001c5004007986 */ /* 0x000fe2000c101924 */
[----:B-1-3--:R-:W-:Y:S05]  /*2570*/  EXIT ;  /* 0x000000000000794d */ /* 0x00afea0003800000 */
.L_x_11:
[----:B------:R-:W-:-:S00]  /*2580*/  BRA `(.L_x_11) ;  /* 0xfffffffc00fc7947 */ /* 0x000fc0000383ffff */
[----:B------:R-:W-:-:S00]  /*2590*/  NOP ;  /* 0x0000000000007918 */ /* 0x000fc00000000000 */
        /* <DEDUP_REMOVED lines=14> */
.L_x_31:


//--------------------- .text._Z22matmulKernel_blocktileILi32EEvPfS0_S0_iii --------------------------
	.section	.text._Z22matmulKernel_blocktileILi32EEvPfS0_S0_iii,"ax",@progbits
	.align	128
        .global         _Z22matmulKernel_blocktileILi32EEvPfS0_S0_iii
        .type           _Z22matmulKernel_blocktileILi32EEvPfS0_S0_iii,@function
        .size           _Z22matmulKernel_blocktileILi32EEvPfS0_S0_iii,(.L_x_32 - _Z22matmulKernel_blocktileILi32EEvPfS0_S0_iii)
        .other          _Z22matmulKernel_blocktileILi32EEvPfS0_S0_iii,@"STO_CUDA_ENTRY STV_DEFAULT"
_Z22matmulKernel_blocktileILi32EEvPfS0_S0_iii:
.text._Z22matmulKernel_blocktileILi32EEvPfS0_S0_iii:
[----:B------:R-:W0:Y:S01]  /*0000*/  LDC R1, c[0x0][0x37c] ;  /* 0x0000df00ff017b82 */ /* 0x000e220000000800 */
[----:B------:R-:W1:Y:S01]  /*0010*/  LDCU UR4, c[0x0][0x3a0] ;  /* 0x00007400ff0477ac */ /* 0x000e620008000800 */
[----:B------:R-:W2:Y:S01]  /*0020*/  LDCU.64 UR36, c[0x0][0x358] ;  /* 0x00006b00ff2477ac */ /* 0x000ea20008000a00 */
[----:B-1----:R-:W-:-:S09]  /*0030*/  ULOP3.LUT UP0, URZ, UR4, 0x1f, URZ, 0xc0, !UPT ;  /* 0x0000001f04ff7892 */ /* 0x002fd2000f80c0ff */
[----:B--2---:R-:W-:Y:S05]  /*0040*/  BRA.U !UP0, `(.L_x_12) ;  /* 0x0000000108407547 */ /* 0x004fea000b800000 */
[----:B------:R-:W-:Y:S01]  /*0050*/  MOV R0, 0x0 ;  /* 0x0000000000007802 */ /* 0x000fe20000000f00 */
[----:B------:R-:W1:Y:S01]  /*0060*/  LDCU.64 UR4, c[0x4][0x18] ;  /* 0x01000300ff0477ac */ /* 0x000e620008000a00 */
[----:B------:R-:W-:Y:S01]  /*0070*/  HFMA2 R8, -RZ, RZ, 0, 3.278255462646484375e-06 ;  /* 0x00000037ff087431 */ /* 0x000fe200000001ff */
[----:B------:R-:W-:Y:S01]  /*0080*/  MOV R12, 0x1 ;  /* 0x00000001000c7802 */ /* 0x000fe20000000f00 */
[----:B------:R2:W3:Y:S01]  /*0090*/  LDC.64 R2, c[0x4][R0] ;  /* 0x0100000000027b82 */ /* 0x0004e20000000a00 */
[----:B------:R-:W4:Y:S01]  /*00a0*/  LDCU.64 UR6, c[0x4][0x20] ;  /* 0x01000400ff0677ac */ /* 0x000f220008000a00 */
[----:B------:R-:W-:Y:S01]  /*00b0*/  HFMA2 R13, -RZ, RZ, 0, 0 ;  /* 0x00000000ff0d7431 */ /* 0x000fe200000001ff */
[----:B------:R-:W5:Y:S01]  /*00c0*/  LDCU.64 UR8, c[0x4][0x8] ;  /* 0x01000100ff0877ac */ /* 0x000f620008000a00 */
[----:B-1----:R-:W-:Y:S02]  /*00d0*/  MOV R4, UR4 ;  /* 0x0000000400047c02 */ /* 0x002fe40008000f00 */
[----:B------:R-:W-:-:S02]  /*00e0*/  MOV R5, UR5 ;  /* 0x0000000500057c02 */ /* 0x000fc40008000f00 */
[----:B----4-:R-:W-:Y:S02]  /*00f0*/  MOV R6, UR6 ;  /* 0x0000000600067c02 */ /* 0x010fe40008000f00 */
[----:B------:R-:W-:Y:S02]  /*0100*/  MOV R7, UR7 ;  /* 0x0000000700077c02 */ /* 0x000fe40008000f00 */
[----:B-----5:R-:W-:Y:S02]  /*0110*/  MOV R10, UR8 ;  /* 0x00000008000a7c02 */ /* 0x020fe40008000f00 */
[----:B--2---:R-:W-:-:S07]  /*0120*/  MOV R11, UR9 ;  /* 0x00000009000b7c02 */ /* 0x004fce0008000f00 */
[----:B------:R-:W-:-:S07]  /*0130*/  LEPC R20, `(.L_x_12) ;  /* 0x000000001014794e */ /* 0x000fce0000000000 */
[----:B0--3--:R-:W-:Y:S05]  /*0140*/  CALL.ABS.NOINC R2 ;  /* 0x0000000002007343 */ /* 0x009fea0003c00000 */
.L_x_12:
[----:B------:R-:W1:Y:S01]  /*0150*/  S2R R7, SR_TID.X ;  /* 0x0000000000077919 */ /* 0x000e620000002100 */
[----:B------:R-:W2:Y:S01]  /*0160*/  LDCU UR8, c[0x0][0x3a0] ;  /* 0x00007400ff0877ac */ /* 0x000ea20008000800 */
[----:B------:R-:W1:Y:S01]  /*0170*/  LDC R18, c[0x0][0x360] ;  /* 0x0000d800ff127b82 */ /* 0x000e620000000800 */
[----:B------:R-:W-:Y:S01]  /*0180*/  MOV R19, RZ ;  /* 0x000000ff00137202 */ /* 0x000fe20000000f00 */
[----:B------:R-:W3:Y:S06]  /*0190*/  S2R R5, SR_TID.Y ;  /* 0x0000000000057919 */ /* 0x000eec0000002200 */
[----:B------:R-:W1:Y:S08]  /*01a0*/  S2UR UR4, SR_CTAID.X ;  /* 0x00000000000479c3 */ /* 0x000e700000002500 */
[----:B------:R-:W3:Y:S01]  /*01b0*/  S2UR UR5, SR_CTAID.Y ;  /* 0x00000000000579c3 */ /* 0x000ee20000002600 */
[----:B--2---:R-:W-:-:S07]  /*01c0*/  UISETP.GE.AND UP0, UPT, UR8, 0x20, UPT ;  /* 0x000000200800788c */ /* 0x004fce000bf06270 */
[----:B------:R-:W3:Y:S01]  /*01d0*/  LDC R17, c[0x0][0x364] ;  /* 0x0000d900ff117b82 */ /* 0x000ee20000000800 */
[----:B-1----:R-:W-:Y:S02]  /*01e0*/  IMAD R18, R18, UR4, R7 ;  /* 0x0000000412127c24 */ /* 0x002fe4000f8e0207 */
[----:B---3--:R-:W-:Y:S01]  /*01f0*/  IMAD R17, R17, UR5, R5 ;  /* 0x0000000511117c24 */ /* 0x008fe2000f8e0205 */
[----:B------:R-:W-:Y:S06]  /*0200*/  BRA.U !UP0, `(.L_x_13) ;  /* 0x0000000508a87547 */ /* 0x000fec000b800000 */
[----:B------:R-:W1:Y:S01]  /*0210*/  S2UR UR7, SR_CgaCtaId ;  /* 0x00000000000779c3 */ /* 0x000e620000008800 */
[----:B------:R-:W-:Y:S01]  /*0220*/  USHF.R.S32.HI UR6, URZ, 0x1f, UR8 ;  /* 0x0000001fff067899 */ /* 0x000fe20008011408 */
[----:B------:R-:W-:Y:S01]  /*0230*/  HFMA2 R19, -RZ, RZ, 0, 0 ;  /* 0x00000000ff137431 */ /* 0x000fe200000001ff */
[----:B------:R-:W-:Y:S01]  /*0240*/  UMOV UR4, 0x400 ;  /* 0x0000040000047882 */ /* 0x000fe20000000000 */
[----:B------:R-:W-:Y:S01]  /*0250*/  IMAD R0, R17, UR8, R7 ;  /* 0x0000000811007c24 */ /* 0x000fe2000f8e0207 */
[----:B------:R-:W-:Y:S02]  /*0260*/  UIADD3 UR5, UPT, UPT, UR4, 0x1000, URZ ;  /* 0x0000100004057890 */ /* 0x000fe4000fffe0ff */
[----:B------:R-:W-:Y:S01]  /*0270*/  ULEA.HI UR6, UR6, UR8, URZ, 0x5 ;  /* 0x0000000806067291 */ /* 0x000fe2000f8f28ff */
[----:B------:R-:W2:Y:S03]  /*0280*/  LDC R2, c[0x0][0x39c] ;  /* 0x0000e700ff027b82 */ /* 0x000ea60000000800 */
[----:B------:R-:W-:-:S04]  /*0290*/  USHF.R.S32.HI UR6, URZ, 0x5, UR6 ;  /* 0x00000005ff067899 */ /* 0x000fc80008011406 */
[----:B------:R-:W-:Y:S01]  /*02a0*/  UIADD3 UR6, UPT, UPT, -UR6, URZ, URZ ;  /* 0x000000ff06067290 */ /* 0x000fe2000fffe1ff */
[----:B------:R-:W3:Y:S05]  /*02b0*/  LDC.64 R22, c[0x0][0x380] ;  /* 0x0000e000ff167b82 */ /* 0x000eea0000000a00 */
[----:B------:R-:W-:-:S03]  /*02c0*/  MOV R4, UR6 ;  /* 0x0000000600047c02 */ /* 0x000fc60008000f00 */
[----:B------:R-:W4:Y:S01]  /*02d0*/  LDC.64 R20, c[0x0][0x388] ;  /* 0x0000e200ff147b82 */ /* 0x000f220000000a00 */
[----:B-1----:R-:W-:Y:S02]  /*02e0*/  ULEA UR4, UR7, UR4, 0x18 ;  /* 0x0000000407047291 */ /* 0x002fe4000f8ec0ff */
[----:B------:R-:W-:-:S04]  /*02f0*/  ULEA UR5, UR7, UR5, 0x18 ;  /* 0x0000000507057291 */ /* 0x000fc8000f8ec0ff */
[C---:B------:R-:W-:Y:S01]  /*0300*/  LEA R16, R5.reuse, UR4, 0x7 ;  /* 0x0000000405107c11 */ /* 0x040fe2000f8e38ff */
[----:B--2---:R-:W-:Y:S01]  /*0310*/  IMAD R3, R5, R2, R18 ;  /* 0x0000000205037224 */ /* 0x004fe200078e0212 */
[C---:B------:R-:W-:Y:S02]  /*0320*/  LEA R6, R7.reuse, UR5, 0x2 ;  /* 0x0000000507067c11 */ /* 0x040fe4000f8e10ff */
[----:B------:R-:W-:Y:S02]  /*0330*/  LEA R7, R7, R16, 0x2 ;  /* 0x0000001007077211 */ /* 0x000fe400078e10ff */
[----:B------:R-:W-:-:S07]  /*0340*/  LEA R5, R5, R6, 0x7 ;  /* 0x0000000605057211 */ /* 0x000fce00078e38ff */
.L_x_14:
[----:B---3--:R-:W-:-:S04]  /*0350*/  IMAD.WIDE R8, R0, 0x4, R22 ;  /* 0x0000000400087825 */ /* 0x008fc800078e0216 */
[----:B----4-:R-:W-:Y:S02]  /*0360*/  IMAD.WIDE R10, R3, 0x4, R20 ;  /* 0x00000004030a7825 */ /* 0x010fe400078e0214 */
[----:B------:R-:W2:Y:S04]  /*0370*/  LDG.E R8, desc[UR36][R8.64] ;  /* 0x0000002408087981 */ /* 0x000ea8000c1e1900 */
[----:B------:R-:W3:Y:S01]  /*0380*/  LDG.E R24, desc[UR36][R10.64] ;  /* 0x000000240a187981 */ /* 0x000ee2000c1e1900 */
[----:B------:R-:W-:Y:S05]  /*0390*/  WARPSYNC.ALL ;  /* 0x0000000000007948 */ /* 0x000fea0003800000 */
[----:B------:R-:W-:-:S02]  /*03a0*/  IADD3 R4, PT, PT, R4, 0x1, RZ ;  /* 0x0000000104047810 */ /* 0x000fc40007ffe0ff */
[----:B------:R-:W-:Y:S02]  /*03b0*/  IADD3 R0, PT, PT, R0, 0x20, RZ ;  /* 0x0000002000007810 */ /* 0x000fe40007ffe0ff */
[----:B------:R-:W-:Y:S02]  /*03c0*/  ISETP.NE.AND P0, PT, R4, RZ, PT ;  /* 0x000000ff0400720c */ /* 0x000fe40003f05270 */
[----:B------:R-:W-:Y:S01]  /*03d0*/  LEA R3, R2, R3, 0x5 ;  /* 0x0000000302037211 */ /* 0x000fe200078e28ff */
[----:B--2---:R-:W-:Y:S04]  /*03e0*/  STS [R7], R8 ;  /* 0x0000000807007388 */ /* 0x004fe80000000800 */
[----:B---3--:R-:W-:Y:S01]  /*03f0*/  STS [R5], R24 ;  /* 0x0000001805007388 */ /* 0x008fe20000000800 */
[----:B------:R-:W-:Y:S06]  /*0400*/  BAR.SYNC.DEFER_BLOCKING 0x0 ;  /* 0x0000000000007b1d */ /* 0x000fec0000010000 */
[----:B------:R-:W-:Y:S04]  /*0410*/  LDS R26, [R6] ;  /* 0x00000000061a7984 */ /* 0x000fe80000000800 */
[----:B------:R-:W1:Y:S04]  /*0420*/  LDS.128 R12, [R16] ;  /* 0x00000000100c7984 */ /* 0x000e680000000c00 */
[----:B------:R-:W2:Y:S04]  /*0430*/  LDS R27, [R6+0x80] ;  /* 0x00008000061b7984 */ /* 0x000ea80000000800 */
[----:B------:R-:W3:Y:S04]  /*0440*/  LDS R25, [R6+0x100] ;  /* 0x0001000006197984 */ /* 0x000ee80000000800 */
[----:B------:R-:W-:Y:S01]  /*0450*/  LDS.128 R8, [R16+0x10] ;  /* 0x0000100010087984 */ /* 0x000fe20000000c00 */
[----:B-1----:R-:W-:-:S03]  /*0460*/  FFMA R12, R12, R26, R19 ;  /* 0x0000001a0c0c7223 */ /* 0x002fc60000000013 */
[----:B------:R-:W1:Y:S01]  /*0470*/  LDS R19, [R6+0x180] ;  /* 0x0001800006137984 */ /* 0x000e620000000800 */
[----:B--2---:R-:W-:-:S03]  /*0480*/  FFMA R26, R27, R13, R12 ;  /* 0x0000000d1b1a7223 */ /* 0x004fc6000000000c */
[----:B------:R-:W2:Y:S01]  /*0490*/  LDS R13, [R6+0x200] ;  /* 0x00020000060d7984 */ /* 0x000ea20000000800 */
[----:B---3--:R-:W-:-:S03]  /*04a0*/  FFMA R14, R25, R14, R26 ;  /* 0x0000000e190e7223 */ /* 0x008fc6000000001a */
[----:B------:R-:W3:Y:S04]  /*04b0*/  LDS R12, [R6+0x280] ;  /* 0x00028000060c7984 */ /* 0x000ee80000000800 */
[----:B------:R-:W-:Y:S01]  /*04c0*/  LDS R25, [R6+0x380] ;  /* 0x0003800006197984 */ /* 0x000fe20000000800 */
[----:B-1----:R-:W-:-:S03]  /*04d0*/  FFMA R15, R19, R15, R14 ;  /* 0x0000000f130f7223 */ /* 0x002fc6000000000e */
[----:B------:R-:W1:Y:S01]  /*04e0*/  LDS R19, [R6+0x300] ;  /* 0x0003000006137984 */ /* 0x000e620000000800 */
[----:B--2---:R-:W-:-:S03]  /*04f0*/  FFMA R13, R8, R13, R15 ;  /* 0x0000000d080d7223 */ /* 0x004fc6000000000f */
[----:B------:R-:W-:Y:S01]  /*0500*/  LDS R8, [R6+0x480] ;  /* 0x0004800006087984 */ /* 0x000fe20000000800 */
[----:B---3--:R-:W-:-:S03]  /*0510*/  FFMA R24, R12, R9, R13 ;  /* 0x000000090c187223 */ /* 0x008fc6000000000d */
[----:B------:R-:W-:Y:S04]  /*0520*/  LDS R9, [R6+0x400] ;  /* 0x0004000006097984 */ /* 0x000fe80000000800 */
[----:B------:R-:W2:Y:S01]  /*0530*/  LDS.128 R12, [R16+0x20] ;  /* 0x00002000100c7984 */ /* 0x000ea20000000c00 */
[----:B-1----:R-:W-:-:S03]  /*0540*/  FFMA R10, R19, R10, R24 ;  /* 0x0000000a130a7223 */ /* 0x002fc60000000018 */
[----:B------:R-:W1:Y:S01]  /*0550*/  LDS R19, [R6+0x500] ;  /* 0x0005000006137984 */ /* 0x000e620000000800 */
[----:B------:R-:W-:-:S03]  /*0560*/  FFMA R11, R25, R11, R10 ;  /* 0x0000000b190b7223 */ /* 0x000fc6000000000a */
[----:B------:R-:W3:Y:S01]  /*0570*/  LDS R25, [R6+0x580] ;  /* 0x0005800006197984 */ /* 0x000ee20000000800 */
[----:B--2---:R-:W-:-:S03]  /*0580*/  FFMA R9, R12, R9, R11 ;  /* 0x000000090c097223 */ /* 0x004fc6000000000b */
[----:B------:R-:W-:Y:S01]  /*0590*/  LDS R12, [R6+0x680] ;  /* 0x00068000060c7984 */ /* 0x000fe20000000800 */
[----:B------:R-:W-:-:S03]  /*05a0*/  FFMA R24, R8, R13, R9 ;  /* 0x0000000d08187223 */ /* 0x000fc60000000009 */
[----:B------:R-:W-:Y:S04]  /*05b0*/  LDS R13, [R6+0x600] ;  /* 0x00060000060d7984 */ /* 0x000fe80000000800 */
[----:B------:R-:W2:Y:S01]  /*05c0*/  LDS.128 R8, [R16+0x30] ;  /* 0x0000300010087984 */ /* 0x000ea20000000c00 */
[----:B-1----:R-:W-:-:S03]  /*05d0*/  FFMA R14, R19, R14, R24 ;  /* 0x0000000e130e7223 */ /* 0x002fc60000000018 */
[----:B------:R-:W1:Y:S01]  /*05e0*/  LDS R19, [R6+0x700] ;  /* 0x0007000006137984 */ /* 0x000e620000000800 */
[----:B---3--:R-:W-:-:S03]  /*05f0*/  FFMA R15, R25, R15, R14 ;  /* 0x0000000f190f7223 */ /* 0x008fc6000000000e */
        /* <DEDUP_REMOVED lines=16> */
[----:B------:R-:W-:Y:S01]  /*0700*/  LDS R24, [R6+0xc80] ;  /* 0x000c800006187984 */ /* 0x000fe20000000800 */
[----:B---3--:R-:W-:-:S03]  /*0710*/  FFMA R15, R25, R15, R14 ;  /* 0x0000000f190f7223 */ /* 0x008fc6000000000e */
[----:B------:R-:W1:Y:S04]  /*0720*/  LDS R25, [R6+0xb00] ;  /* 0x000b000006197984 */ /* 0x000e680000000800 */
[----:B------:R-:W-:Y:S01]  /*0730*/  LDS R19, [R6+0xd00] ;  /* 0x000d000006137984 */ /* 0x000fe20000000800 */
[----:B--2---:R-:W-:-:S03]  /*0740*/  FFMA R13, R8, R13, R15 ;  /* 0x0000000d080d7223 */ /* 0x004fc6000000000f */
[----:B------:R-:W2:Y:S01]  /*0750*/  LDS R8, [R6+0xb80] ;  /* 0x000b800006087984 */ /* 0x000ea20000000800 */
[----:B------:R-:W-:-:S03]  /*0760*/  FFMA R26, R12, R9, R13 ;  /* 0x000000090c1a7223 */ /* 0x000fc6000000000d */
[----:B------:R-:W-:Y:S04]  /*0770*/  LDS R9, [R6+0xc00] ;  /* 0x000c000006097984 */ /* 0x000fe80000000800 */
[----:B------:R-:W3:Y:S01]  /*0780*/  LDS.128 R12, [R16+0x60] ;  /* 0x00006000100c7984 */ /* 0x000ee20000000c00 */
[----:B-1----:R-:W-:-:S04]  /*0790*/  FFMA R25, R25, R10, R26 ;  /* 0x0000000a19197223 */ /* 0x002fc8000000001a */
[----:B--2---:R-:W-:Y:S02]  /*07a0*/  FFMA R11, R8, R11, R25 ;  /* 0x0000000b080b7223 */ /* 0x004fe40000000019 */
[----:B------:R-:W-:Y:S02]  /*07b0*/  LDS R25, [R6+0xf80] ;  /* 0x000f800006197984 */ /* 0x000fe40000000800 */
[----:B---3--:R-:W-:Y:S02]  /*07c0*/  FFMA R9, R12, R9, R11 ;  /* 0x000000090c097223 */ /* 0x008fe4000000000b */
[----:B------:R-:W1:Y:S02]  /*07d0*/  LDS R12, [R6+0xd80] ;  /* 0x000d8000060c7984 */ /* 0x000e640000000800 */
[----:B------:R-:W-:Y:S02]  /*07e0*/  FFMA R26, R24, R13, R9 ;  /* 0x0000000d181a7223 */ /* 0x000fe40000000009 */
[----:B------:R-:W-:Y:S02]  /*07f0*/  LDS R13, [R6+0xe00] ;  /* 0x000e0000060d7984 */ /* 0x000fe40000000800 */
[----:B------:R-:W-:-:S02]  /*0800*/  FFMA R19, R19, R14, R26 ;  /* 0x0000000e13137223 */ /* 0x000fc4000000001a */
[----:B------:R-:W2:Y:S04]  /*0810*/  LDS.128 R8, [R16+0x70] ;  /* 0x0000700010087984 */ /* 0x000ea80000000c00 */
[----:B------:R-:W3:Y:S04]  /*0820*/  LDS R24, [R6+0xe80] ;  /* 0x000e800006187984 */ /* 0x000ee80000000800 */
[----:B------:R-:W4:Y:S01]  /*0830*/  LDS R14, [R6+0xf00] ;  /* 0x000f0000060e7984 */ /* 0x000f220000000800 */
[----:B-1----:R-:W-:-:S04]  /*0840*/  FFMA R15, R12, R15, R19 ;  /* 0x0000000f0c0f7223 */ /* 0x002fc80000000013 */
[----:B--2---:R-:W-:-:S04]  /*0850*/  FFMA R13, R8, R13, R15 ;  /* 0x0000000d080d7223 */ /* 0x004fc8000000000f */
[----:B---3--:R-:W-:-:S04]  /*0860*/  FFMA R9, R24, R9, R13 ;  /* 0x0000000918097223 */ /* 0x008fc8000000000d */
[----:B----4-:R-:W-:-:S04]  /*0870*/  FFMA R10, R14, R10, R9 ;  /* 0x0000000a0e0a7223 */ /* 0x010fc80000000009 */
[----:B------:R-:W-:Y:S01]  /*0880*/  FFMA R19, R25, R11, R10 ;  /* 0x0000000b19137223 */ /* 0x000fe2000000000a */
[----:B------:R-:W-:Y:S06]  /*0890*/  BAR.SYNC.DEFER_BLOCKING 0x0 ;  /* 0x0000000000007b1d */ /* 0x000fec0000010000 */
[----:B------:R-:W-:Y:S05]  /*08a0*/  @P0 BRA `(.L_x_14) ;  /* 0xfffffff800a80947 */ /* 0x000fea000383ffff */
.L_x_13:
[----:B------:R-:W1:Y:S01]  /*08b0*/  LDC.64 R2, c[0x0][0x390] ;  /* 0x0000e400ff027b82 */ /* 0x000e620000000a00 */
[----:B------:R-:W2:Y:S02]  /*08c0*/  LDCU UR4, c[0x0][0x39c] ;  /* 0x00007380ff0477ac */ /* 0x000ea40008000800 */
[----:B--2---:R-:W-:-:S04]  /*08d0*/  IMAD R17, R17, UR4, R18 ;  /* 0x0000000411117c24 */ /* 0x004fc8000f8e0212 */
[----:B-1----:R-:W-:-:S05]  /*08e0*/  IMAD.WIDE R2, R17, 0x4, R2 ;  /* 0x0000000411027825 */ /* 0x002fca00078e0202 */
[----:B------:R-:W-:Y:S01]  /*08f0*/  STG.E desc[UR36][R2.64], R19 ;  /* 0x0000001302007986 */ /* 0x000fe2000c101924 */
[----:B------:R-:W-:Y:S05]  /*0900*/  EXIT ;  /* 0x000000000000794d */ /* 0x000fea0003800000 */
.L_x_15:
        /* <DEDUP_REMOVED lines=15> */
.L_x_32:


//--------------------- .text._Z20matmulKernel_coal_v2ILi32ELi32EEvPfS0_S0_iii --------------------------
	.section	.text._Z20matmulKernel_coal_v2ILi32ELi32EEvPfS0_S0_iii,"ax",@progbits
	.align	128
        .global         _Z20matmulKernel_coal_v2ILi32ELi32EEvPfS0_S0_iii
        .type           _Z20matmulKernel_coal_v2ILi32ELi32EEvPfS0_S0_iii,@function
        .size           _Z20matmulKernel_coal_v2ILi32ELi32EEvPfS0_S0_iii,(.L_x_33 - _Z20matmulKernel_coal_v2ILi32ELi32EEvPfS0_S0_iii)
        .other          _Z20matmulKernel_coal_v2ILi32ELi32EEvPfS0_S0_iii,@"STO_CUDA_ENTRY STV_DEFAULT"
_Z20matmulKernel_coal_v2ILi32ELi32EEvPfS0_S0_iii:
.text._Z20matmulKernel_coal_v2ILi32ELi32EEvPfS0_S0_iii:
[----:B------:R-:W-:Y:S01]  /*0000*/  LDC R1, c[0x0][0x37c] ;  /* 0x0000df00ff017b82 */ /* 0x000fe20000000800 */
[----:B------:R-:W0:Y:S07]  /*0010*/  S2R R17, SR_TID.X ;  /* 0x0000000000117919 */ /* 0x000e2e0000002100 */
[----:B------:R-:W1:Y:S01]  /*0020*/  LDC R0, c[0x0][0x3a0] ;  /* 0x0000e800ff007b82 */ /* 0x000e620000000800 */
[----:B------:R-:W2:Y:S01]  /*0030*/  LDCU.64 UR6, c[0x0][0x358] ;  /* 0x00006b00ff0677ac */ /* 0x000ea20008000a00 */
[----:B------:R-:W-:Y:S01]  /*0040*/  HFMA2 R25, -RZ, RZ, 0, 0 ;  /* 0x00000000ff197431 */ /* 0x000fe200000001ff */
[----:B------:R-:W3:Y:S05]  /*0050*/  S2R R3, SR_CTAID.Y ;  /* 0x0000000000037919 */ /* 0x000eea0000002600 */
[----:B------:R-:W4:Y:S01]  /*0060*/  S2UR UR4, SR_CTAID.X ;  /* 0x00000000000479c3 */ /* 0x000f220000002500 */
[----:B-1----:R-:W-:-:S02]  /*0070*/  ISETP.GE.AND P0, PT, R0, 0x1, PT ;  /* 0x000000010000780c */ /* 0x002fc40003f06270 */
[----:B0-----:R-:W-:Y:S01]  /*0080*/  LOP3.LUT R14, R17, 0x1f, RZ, 0xc0, !PT ;  /* 0x0000001f110e7812 */ /* 0x001fe200078ec0ff */
[----:B----4-:R-:W-:Y:S01]  /*0090*/  USHF.L.U32 UR4, UR4, 0x5, URZ ;  /* 0x0000000504047899 */ /* 0x010fe200080006ff */
[----:B------:R-:W-:Y:S02]  /*00a0*/  SHF.R.U32.HI R17, RZ, 0x5, R17 ;  /* 0x00000005ff117819 */ /* 0x000fe40000011611 */
[----:B---3--:R-:W-:-:S03]  /*00b0*/  LEA R14, R3, R14, 0x5 ;  /* 0x0000000e030e7211 */ /* 0x008fc600078e28ff */
[----:B------:R-:W-:-:S04]  /*00c0*/  LOP3.LUT R17, R17, UR4, RZ, 0xfc, !PT ;  /* 0x0000000411117c12 */ /* 0x000fc8000f8efcff */
[----:B--2---:R-:W-:Y:S05]  /*00d0*/  @!P0 BRA `(.L_x_16) ;  /* 0x0000000400c88947 */ /* 0x004fea0003800000 */
[C---:B------:R-:W-:Y:S01]  /*00e0*/  ISETP.GE.U32.AND P1, PT, R0.reuse, 0x8, PT ;  /* 0x000000080000780c */ /* 0x040fe20003f26070 */
[----:B------:R-:W-:Y:S01]  /*00f0*/  IMAD R16, R17, R0, RZ ;  /* 0x0000000011107224 */ /* 0x000fe200078e02ff */
[----:B------:R-:W-:Y:S02]  /*0100*/  LOP3.LUT R24, R0, 0x7, RZ, 0xc0, !PT ;  /* 0x0000000700187812 */ /* 0x000fe400078ec0ff */
[----:B------:R-:W-:Y:S02]  /*0110*/  MOV R25, RZ ;  /* 0x000000ff00197202 */ /* 0x000fe40000000f00 */
[----:B------:R-:W-:Y:S02]  /*0120*/  ISETP.NE.AND P0, PT, R24, RZ, PT ;  /* 0x000000ff1800720c */ /* 0x000fe40003f05270 */
[----:B------:R-:W-:-:S05]  /*0130*/  MOV R19, RZ ;  /* 0x000000ff00137202 */ /* 0x000fca0000000f00 */
[----:B------:R-:W-:Y:S06]  /*0140*/  @!P1 BRA `(.L_x_17) ;  /* 0x0000000000c89947 */ /* 0x000fec0003800000 */
[----:B------:R-:W0:Y:S01]  /*0150*/  LDCU.64 UR4, c[0x0][0x380] ;  /* 0x00007000ff0477ac */ /* 0x000e220008000a00 */
[----:B------:R-:W-:Y:S02]  /*0160*/  LOP3.LUT R19, R0, 0x7ffffff8, RZ, 0xc0, !PT ;  /* 0x7ffffff800137812 */ /* 0x000fe400078ec0ff */
[----:B------:R-:W-:Y:S02]  /*0170*/  MOV R25, RZ ;  /* 0x000000ff00197202 */ /* 0x000fe40000000f00 */
[----:B------:R-:W-:Y:S02]  /*0180*/  MOV R15, R16 ;  /* 0x00000010000f7202 */ /* 0x000fe40000000f00 */
[----:B------:R-:W-:Y:S02]  /*0190*/  MOV R20, R14 ;  /* 0x0000000e00147202 */ /* 0x000fe40000000f00 */
[----:B------:R-:W-:Y:S01]  /*01a0*/  IADD3 R18, PT, PT, -R19, RZ, RZ ;  /* 0x000000ff13127210 */ /* 0x000fe20007ffe1ff */
[----:B0-----:R-:W-:-:S04]  /*01b0*/  UIADD3 UR4, UP0, UPT, UR4, 0x10, URZ ;  /* 0x0000001004047890 */ /* 0x001fc8000ff1e0ff */
[----:B------:R-:W-:-:S12]  /*01c0*/  UIADD3.X UR5, UPT, UPT, URZ, UR5, URZ, UP0, !UPT ;  /* 0x00000005ff057290 */ /* 0x000fd800087fe4ff */
.L_x_18:
[----:B------:R-:W0:Y:S01]  /*01d0*/  LDC.64 R10, c[0x0][0x388] ;  /* 0x0000e200ff0a7b82 */ /* 0x000e220000000a00 */
[----:B------:R-:W-:Y:S02]  /*01e0*/  MOV R2, UR4 ;  /* 0x0000000400027c02 */ /* 0x000fe40008000f00 */
[----:B------:R-:W-:-:S03]  /*01f0*/  MOV R3, UR5 ;  /* 0x0000000500037c02 */ /* 0x000fc60008000f00 */
[----:B------:R-:W-:Y:S02]  /*0200*/  IMAD.WIDE R2, R15, 0x4, R2 ;  /* 0x000000040f027825 */ /* 0x000fe400078e0202 */
[----:B------:R-:W1:Y:S03]  /*0210*/  LDC R23, c[0x0][0x39c] ;  /* 0x0000e700ff177b82 */ /* 0x000e660000000800 */
[----:B------:R-:W2:Y:S04]  /*0220*/  LDG.E R26, desc[UR6][R2.64+-0x10] ;  /* 0xfffff006021a7981 */ /* 0x000ea8000c1e1900 */
[----:B------:R-:W3:Y:S04]  /*0230*/  LDG.E R22, desc[UR6][R2.64+-0xc] ;  /* 0xfffff40602167981 */ /* 0x000ee8000c1e1900 */
[----:B------:R-:W4:Y:S01]  /*0240*/  LDG.E R27, desc[UR6][R2.64+-0x8] ;  /* 0xfffff806021b7981 */ /* 0x000f22000c1e1900 */
[----:B0-----:R-:W-:-:S05]  /*0250*/  IMAD.WIDE R10, R20, 0x4, R10 ;  /* 0x00000004140a7825 */ /* 0x001fca00078e020a */
[----:B------:R0:W2:Y:S01]  /*0260*/  LDG.E R28, desc[UR6][R10.64] ;  /* 0x000000060a1c7981 */ /* 0x0000a2000c1e1900 */
[----:B-1----:R-:W-:-:S05]  /*0270*/  IMAD.WIDE R12, R23, 0x4, R10 ;  /* 0x00000004170c7825 */ /* 0x002fca00078e020a */
[----:B------:R1:W3:Y:S01]  /*0280*/  LDG.E R21, desc[UR6][R12.64] ;  /* 0x000000060c157981 */ /* 0x0002e2000c1e1900 */
[----:B------:R-:W-:-:S04]  /*0290*/  IMAD.WIDE R8, R23, 0x4, R12 ;  /* 0x0000000417087825 */ /* 0x000fc800078e020c */
[C---:B------:R-:W-:Y:S02]  /*02a0*/  IMAD.WIDE R6, R23.reuse, 0x4, R8 ;  /* 0x0000000417067825 */ /* 0x040fe400078e0208 */
[----:B------:R-:W4:Y:S02]  /*02b0*/  LDG.E R8, desc[UR6][R8.64] ;  /* 0x0000000608087981 */ /* 0x000f24000c1e1900 */
[C---:B------:R-:W-:Y:S02]  /*02c0*/  IMAD.WIDE R4, R23.reuse, 0x4, R6 ;  /* 0x0000000417047825 */ /* 0x040fe400078e0206 */
[----:B------:R5:W4:Y:S02]  /*02d0*/  LDG.E R29, desc[UR6][R6.64] ;  /* 0x00000006061d7981 */ /* 0x000b24000c1e1900 */
[C---:B0-----:R-:W-:Y:S02]  /*02e0*/  IMAD.WIDE R10, R23.reuse, 0x4, R4 ;  /* 0x00000004170a7825 */ /* 0x041fe400078e0204 */
[----:B------:R-:W4:Y:S04]  /*02f0*/  LDG.E R9, desc[UR6][R2.64+0x8] ;  /* 0x0000080602097981 */ /* 0x000f28000c1e1900 */
[----:B------:R-:W4:Y:S01]  /*0300*/  LDG.E R5, desc[UR6][R4.64] ;  /* 0x0000000604057981 */ /* 0x000f22000c1e1900 */
[----:B-1----:R-:W-:-:S03]  /*0310*/  IMAD.WIDE R12, R23, 0x4, R10 ;  /* 0x00000004170c7825 */ /* 0x002fc600078e020a */
[----:B------:R-:W4:Y:S01]  /*0320*/  LDG.E R4, desc[UR6][R2.64] ;  /* 0x0000000602047981 */ /* 0x000f22000c1e1900 */
[----:B-----5:R-:W-:-:S06]  /*0330*/  IMAD.WIDE R6, R23, 0x4, R12 ;  /* 0x0000000417067825 */ /* 0x020fcc00078e020c */
[----:B------:R-:W5:Y:S01]  /*0340*/  LDG.E R7, desc[UR6][R6.64] ;  /* 0x0000000606077981 */ /* 0x000f62000c1e1900 */
[----:B--2---:R-:W-:-:S03]  /*0350*/  FFMA R25, R26, R28, R25 ;  /* 0x0000001c1a197223 */ /* 0x004fc60000000019 */
[----:B------:R-:W2:Y:S04]  /*0360*/  LDG.E R26, desc[UR6][R2.64+-0x4] ;  /* 0xfffffc06021a7981 */ /* 0x000ea8000c1e1900 */
[----:B------:R-:W5:Y:S04]  /*0370*/  LDG.E R28, desc[UR6][R10.64] ;  /* 0x000000060a1c7981 */ /* 0x000f68000c1e1900 */
[----:B------:R-:W5:Y:S04]  /*0380*/  LDG.E R11, desc[UR6][R2.64+0x4] ;  /* 0x00000406020b7981 */ /* 0x000f68000c1e1900 */
[----:B------:R-:W5:Y:S04]  /*0390*/  LDG.E R10, desc[UR6][R2.64+0xc] ;  /* 0x00000c06020a7981 */ /* 0x000f68000c1e1900 */
[----:B------:R-:W5:Y:S01]  /*03a0*/  LDG.E R2, desc[UR6][R12.64] ;  /* 0x000000060c027981 */ /* 0x000f62000c1e1900 */
[----:B---3--:R-:W-:Y:S01]  /*03b0*/  FFMA R22, R22, R21, R25 ;  /* 0x0000001516167223 */ /* 0x008fe20000000019 */
[----:B------:R-:W-:-:S03]  /*03c0*/  IADD3 R18, PT, PT, R18, 0x8, RZ ;  /* 0x0000000812127810 */ /* 0x000fc60007ffe0ff */
[----:B----4-:R-:W-:Y:S01]  /*03d0*/  FFMA R27, R27, R8, R22 ;  /* 0x000000081b1b7223 */ /* 0x010fe20000000016 */
[----:B------:R-:W-:Y:S02]  /*03e0*/  ISETP.NE.AND P1, PT, R18, RZ, PT ;  /* 0x000000ff1200720c */ /* 0x000fe40003f25270 */
[----:B------:R-:W-:Y:S02]  /*03f0*/  LEA R20, R23, R20, 0x3 ;  /* 0x0000001417147211 */ /* 0x000fe400078e18ff */
[----:B------:R-:W-:Y:S01]  /*0400*/  IADD3 R15, PT, PT, R15, 0x8, RZ ;  /* 0x000000080f0f7810 */ /* 0x000fe20007ffe0ff */
[----:B--2---:R-:W-:-:S04]  /*0410*/  FFMA R27, R26, R29, R27 ;  /* 0x0000001d1a1b7223 */ /* 0x004fc8000000001b */
[----:B------:R-:W-:-:S04]  /*0420*/  FFMA R4, R4, R5, R27 ;  /* 0x0000000504047223 */ /* 0x000fc8000000001b */
[----:B-----5:R-:W-:-:S04]  /*0430*/  FFMA R4, R11, R28, R4 ;  /* 0x0000001c0b047223 */ /* 0x020fc80000000004 */
[----:B------:R-:W-:-:S04]  /*0440*/  FFMA R9, R9, R2, R4 ;  /* 0x0000000209097223 */ /* 0x000fc80000000004 */
[----:B------:R-:W-:Y:S01]  /*0450*/  FFMA R25, R10, R7, R9 ;  /* 0x000000070a197223 */ /* 0x000fe20000000009 */
[----:B------:R-:W-:Y:S06]  /*0460*/  @P1 BRA `(.L_x_18) ;  /* 0xfffffffc00581947 */ /* 0x000fec000383ffff */
.L_x_17:
[----:B------:R-:W-:Y:S05]  /*0470*/  @!P0 BRA `(.L_x_16) ;  /* 0x0000000000e08947 */ /* 0x000fea0003800000 */
[----:B------:R-:W-:Y:S02]  /*0480*/  ISETP.GE.U32.AND P0, PT, R24, 0x4, PT ;  /* 0x000000041800780c */ /* 0x000fe40003f06070 */
[----:B------:R-:W-:-:S04]  /*0490*/  LOP3.LUT R15, R0, 0x3, RZ, 0xc0, !PT ;  /* 0x00000003000f7812 */ /* 0x000fc800078ec0ff */
[----:B------:R-:W-:-:S07]  /*04a0*/  ISETP.NE.AND P1, PT, R15, RZ, PT ;  /* 0x000000ff0f00720c */ /* 0x000fce0003f25270 */
[----:B------:R-:W-:Y:S06]  /*04b0*/  @!P0 BRA `(.L_x_19) ;  /* 0x00000000005c8947 */ /* 0x000fec0003800000 */
[----:B------:R-:W0:Y:S01]  /*04c0*/  LDC R21, c[0x0][0x39c] ;  /* 0x0000e700ff157b82 */ /* 0x000e220000000800 */
[----:B------:R-:W-:-:S07]  /*04d0*/  IADD3 R5, PT, PT, R16, R19, RZ ;  /* 0x0000001310057210 */ /* 0x000fce0007ffe0ff */
[----:B------:R-:W1:Y:S08]  /*04e0*/  LDC.64 R8, c[0x0][0x388] ;  /* 0x0000e200ff087b82 */ /* 0x000e700000000a00 */
[----:B------:R-:W2:Y:S01]  /*04f0*/  LDC.64 R2, c[0x0][0x380] ;  /* 0x0000e000ff027b82 */ /* 0x000ea20000000a00 */
[----:B0-----:R-:W-:-:S04]  /*0500*/  IMAD R7, R19, R21, R14 ;  /* 0x0000001513077224 */ /* 0x001fc800078e020e */
[----:B-1----:R-:W-:-:S04]  /*0510*/  IMAD.WIDE R8, R7, 0x4, R8 ;  /* 0x0000000407087825 */ /* 0x002fc800078e0208 */
[----:B------:R-:W-:Y:S02]  /*0520*/  IMAD.WIDE R10, R21, 0x4, R8 ;  /* 0x00000004150a7825 */ /* 0x000fe400078e0208 */
[----:B------:R-:W3:Y:S02]  /*0530*/  LDG.E R8, desc[UR6][R8.64] ;  /* 0x0000000608087981 */ /* 0x000ee4000c1e1900 */
[----:B--2---:R-:W-:-:S04]  /*0540*/  IMAD.WIDE R2, R5, 0x4, R2 ;  /* 0x0000000405027825 */ /* 0x004fc800078e0202 */
[C---:B------:R-:W-:Y:S01]  /*0550*/  IMAD.WIDE R4, R21.reuse, 0x4, R10 ;  /* 0x0000000415047825 */ /* 0x040fe200078e020a */
[----:B------:R-:W3:Y:S04]  /*0560*/  LDG.E R12, desc[UR6][R2.64] ;  /* 0x00000006020c7981 */ /* 0x000ee8000c1e1900 */
[----:B------:R-:W2:Y:S01]  /*0570*/  LDG.E R10, desc[UR6][R10.64] ;  /* 0x000000060a0a7981 */ /* 0x000ea2000c1e1900 */
[----:B------:R-:W-:-:S03]  /*0580*/  IMAD.WIDE R6, R21, 0x4, R4 ;  /* 0x0000000415067825 */ /* 0x000fc600078e0204 */
[----:B------:R-:W2:Y:S04]  /*0590*/  LDG.E R13, desc[UR6][R2.64+0x4] ;  /* 0x00000406020d7981 */ /* 0x000ea8000c1e1900 */
[----:B------:R-:W4:Y:S04]  /*05a0*/  LDG.E R18, desc[UR6][R4.64] ;  /* 0x0000000604127981 */ /* 0x000f28000c1e1900 */
[----:B------:R-:W4:Y:S04]  /*05b0*/  LDG.E R21, desc[UR6][R2.64+0x8] ;  /* 0x0000080602157981 */ /* 0x000f28000c1e1900 */
[----:B------:R-:W5:Y:S04]  /*05c0*/  LDG.E R23, desc[UR6][R2.64+0xc] ;  /* 0x00000c0602177981 */ /* 0x000f68000c1e1900 */
[----:B------:R-:W5:Y:S01]  /*05d0*/  LDG.E R6, desc[UR6][R6.64] ;  /* 0x0000000606067981 */ /* 0x000f62000c1e1900 */
[----:B------:R-:W-:Y:S01]  /*05e0*/  IADD3 R19, PT, PT, R19, 0x4, RZ ;  /* 0x0000000413137810 */ /* 0x000fe20007ffe0ff */
[----:B---3--:R-:W-:-:S04]  /*05f0*/  FFMA R12, R12, R8, R25 ;  /* 0x000000080c0c7223 */ /* 0x008fc80000000019 */
[----:B--2---:R-:W-:-:S04]  /*0600*/  FFMA R12, R13, R10, R12 ;  /* 0x0000000a0d0c7223 */ /* 0x004fc8000000000c */
[----:B----4-:R-:W-:-:S04]  /*0610*/  FFMA R12, R21, R18, R12 ;  /* 0x00000012150c7223 */ /* 0x010fc8000000000c */
[----:B-----5:R-:W-:-:S07]  /*0620*/  FFMA R25, R23, R6, R12 ;  /* 0x0000000617197223 */ /* 0x020fce000000000c */
.L_x_19:
[----:B------:R-:W-:Y:S05]  /*0630*/  @!P1 BRA `(.L_x_16) ;  /* 0x0000000000709947 */ /* 0x000fea0003800000 */
[----:B------:R-:W-:Y:S01]  /*0640*/  ISETP.NE.AND P0, PT, R15, 0x1, PT ;  /* 0x000000010f00780c */ /* 0x000fe20003f05270 */
[----:B------:R-:W0:Y:S01]  /*0650*/  LDC.64 R10, c[0x0][0x388] ;  /* 0x0000e200ff0a7b82 */ /* 0x000e220000000a00 */
[----:B------:R-:W-:-:S04]  /*0660*/  LOP3.LUT R0, R0, 0x1, RZ, 0xc0, !PT ;  /* 0x0000000100007812 */ /* 0x000fc800078ec0ff */
[----:B------:R-:W-:-:S03]  /*0670*/  ISETP.NE.U32.AND P1, PT, R0, 0x1, PT ;  /* 0x000000010000780c */ /* 0x000fc60003f25070 */
[----:B------:R-:W1:Y:S04]  /*0680*/  LDC.64 R6, c[0x0][0x380] ;  /* 0x0000e000ff067b82 */ /* 0x000e680000000a00 */
[----:B------:R-:W-:-:S04]  /*0690*/  @P0 IADD3 R9, PT, PT, R16, R19, RZ ;  /* 0x0000001310090210 */ /* 0x000fc80007ffe0ff */
[----:B------:R-:W2:Y:S08]  /*06a0*/  @P0 LDC R15, c[0x0][0x39c] ;  /* 0x0000e700ff0f0b82 */ /* 0x000eb00000000800 */
[----:B------:R-:W3:Y:S08]  /*06b0*/  @!P1 LDC R0, c[0x0][0x39c] ;  /* 0x0000e700ff009b82 */ /* 0x000ef00000000800 */
[----:B------:R-:W4:Y:S01]  /*06c0*/  LDC.64 R4, c[0x0][0x380] ;  /* 0x0000e000ff047b82 */ /* 0x000f220000000a00 */
[----:B-1----:R-:W-:-:S07]  /*06d0*/  @P0 IMAD.WIDE R6, R9, 0x4, R6 ;  /* 0x0000000409060825 */ /* 0x002fce00078e0206 */
[----:B------:R-:W1:Y:S01]  /*06e0*/  LDC.64 R2, c[0x0][0x388] ;  /* 0x0000e200ff027b82 */ /* 0x000e620000000a00 */
[C---:B--2---:R-:W-:Y:S01]  /*06f0*/  @P0 IMAD R13, R19.reuse, R15, R14 ;  /* 0x0000000f130d0224 */ /* 0x044fe200078e020e */
[----:B------:R-:W-:-:S03]  /*0700*/  @P0 IADD3 R19, PT, PT, R19, 0x2, RZ ;  /* 0x0000000213130810 */ /* 0x000fc60007ffe0ff */
[----:B0-----:R-:W-:Y:S01]  /*0710*/  @P0 IMAD.WIDE R10, R13, 0x4, R10 ;  /* 0x000000040d0a0825 */ /* 0x001fe200078e020a */
[----:B------:R-:W-:-:S03]  /*0720*/  @!P1 IADD3 R13, PT, PT, R16, R19, RZ ;  /* 0x00000013100d9210 */ /* 0x000fc60007ffe0ff */
[----:B---3--:R-:W-:Y:S01]  /*0730*/  @!P1 IMAD R19, R19, R0, R14 ;  /* 0x0000000013139224 */ /* 0x008fe200078e020e */
[----:B------:R-:W2:Y:S01]  /*0740*/  @P0 LDG.E R12, desc[UR6][R10.64] ;  /* 0x000000060a0c0981 */ /* 0x000ea2000c1e1900 */
[----:B------:R-:W-:-:S03]  /*0750*/  @P0 IMAD.WIDE R8, R15, 0x4, R10 ;  /* 0x000000040f080825 */ /* 0x000fc600078e020a */
[----:B------:R-:W2:Y:S01]  /*0760*/  @P0 LDG.E R0, desc[UR6][R6.64] ;  /* 0x0000000606000981 */ /* 0x000ea2000c1e1900 */
[----:B----4-:R-:W-:-:S03]  /*0770*/  @!P1 IMAD.WIDE R4, R13, 0x4, R4 ;  /* 0x000000040d049825 */ /* 0x010fc600078e0204 */
[----:B------:R-:W3:Y:S04]  /*0780*/  @P0 LDG.E R15, desc[UR6][R6.64+0x4] ;  /* 0x00000406060f0981 */ /* 0x000ee8000c1e1900 */
[----:B------:R-:W3:Y:S01]  /*0790*/  @P0 LDG.E R8, desc[UR6][R8.64] ;  /* 0x0000000608080981 */ /* 0x000ee2000c1e1900 */
[----:B-1----:R-:W-:-:S03]  /*07a0*/  @!P1 IMAD.WIDE R2, R19, 0x4, R2 ;  /* 0x0000000413029825 */ /* 0x002fc600078e0202 */
[----:B------:R-:W4:Y:S04]  /*07b0*/  @!P1 LDG.E R4, desc[UR6][R4.64] ;  /* 0x0000000604049981 */ /* 0x000f28000c1e1900 */
[----:B------:R-:W4:Y:S01]  /*07c0*/  @!P1 LDG.E R2, desc[UR6][R2.64] ;  /* 0x0000000602029981 */ /* 0x000f22000c1e1900 */
[----:B--2---:R-:W-:-:S04]  /*07d0*/  @P0 FFMA R0, R0, R12, R25 ;  /* 0x0000000c00000223 */ /* 0x004fc80000000019 */
[----:B---3--:R-:W-:-:S04]  /*07e0*/  @P0 FFMA R25, R15, R8, R0 ;  /* 0x000000080f190223 */ /* 0x008fc80000000000 */
[----:B----4-:R-:W-:-:S07]  /*07f0*/  @!P1 FFMA R25, R4, R2, R25 ;  /* 0x0000000204199223 */ /* 0x010fce0000000019 */
.L_x_16:
[----:B------:R-:W0:Y:S01]  /*0800*/  LDC.64 R2, c[0x0][0x390] ;  /* 0x0000e400ff027b82 */ /* 0x000e220000000a00 */
[----:B------:R-:W1:Y:S02]  /*0810*/  LDCU UR4, c[0x0][0x39c] ;  /* 0x00007380ff0477ac */ /* 0x000e640008000800 */
[----:B-1----:R-:W-:-:S04]  /*0820*/  IMAD R17, R17, UR4, R14 ;  /* 0x0000000411117c24 */ /* 0x002fc8000f8e020e */
[----:B0-----:R-:W-:-:S05]  /*0830*/  IMAD.WIDE R2, R17, 0x4, R2 ;  /* 0x0000000411027825 */ /* 0x001fca00078e0202 */
[----:B------:R-:W-:Y:S01]  /*0840*/  STG.E desc[UR6][R2.64], R25 ;  /* 0x0000001902007986 */ /* 0x000fe2000c101906 */
[----:B------:R-:W-:Y:S05]  /*0850*/  EXIT ;  /* 0x000000000000794d */ /* 0x000fea0003800000 */
.L_x_20:
        /* <DEDUP_REMOVED lines=10> */
.L_x_33:


//--------------------- .text._Z17matmulKernel_coalPfS_S_iii --------------------------
	.section	.text._Z17matmulKernel_coalPfS_S_iii,"ax",@progbits
	.align	128
        .global         _Z17matmulKernel_coalPfS_S_iii
        .type           _Z17matmulKernel_coalPfS_S_iii,@function
        .size           _Z17matmulKernel_coalPfS_S_iii,(.L_x_34 - _Z17matmulKernel_coalPfS_S_iii)
        .other          _Z17matmulKernel_coalPfS_S_iii,@"STO_CUDA_ENTRY STV_DEFAULT"
_Z17matmulKernel_coalPfS_S_iii:
.text._Z17matmulKernel_coalPfS_S_iii:
[----:B------:R-:W-:Y:S01]  /*0000*/  LDC R1, c[0x0][0x37c] ;  /* 0x0000df00ff017b82 */ /* 0x000fe20000000800 */
[----:B------:R-:W0:Y:S07]  /*0010*/  S2R R5, SR_TID.X ;  /* 0x0000000000057919 */ /* 0x000e2e0000002100 */
[----:B------:R-:W0:Y:S01]  /*0020*/  S2UR UR4, SR_CTAID.X ;  /* 0x00000000000479c3 */ /* 0x000e220000002500 */
[----:B------:R-:W1:Y:S07]  /*0030*/  S2R R4, SR_TID.Y ;  /* 0x0000000000047919 */ /* 0x000e6e0000002200 */
[----:B------:R-:W0:Y:S08]  /*0040*/  LDC R0, c[0x0][0x360] ;  /* 0x0000d800ff007b82 */ /* 0x000e300000000800 */
[----:B------:R-:W1:Y:S08]  /*0050*/  S2UR UR5, SR_CTAID.Y ;  /* 0x00000000000579c3 */ /* 0x000e700000002600 */
[----:B------:R-:W1:Y:S08]  /*0060*/  LDC R19, c[0x0][0x364] ;  /* 0x0000d900ff137b82 */ /* 0x000e700000000800 */
[----:B------:R-:W2:Y:S01]  /*0070*/  LDC.64 R2, c[0x0][0x398] ;  /* 0x0000e600ff027b82 */ /* 0x000ea20000000a00 */
[----:B0-----:R-:W-:-:S02]  /*0080*/  IMAD R0, R0, UR4, R5 ;  /* 0x0000000400007c24 */ /* 0x001fc4000f8e0205 */
[----:B-1----:R-:W-:-:S03]  /*0090*/  IMAD R19, R19, UR5, R4 ;  /* 0x0000000513137c24 */ /* 0x002fc6000f8e0204 */
[----:B--2---:R-:W-:-:S04]  /*00a0*/  ISETP.GE.AND P0, PT, R0, R3, PT ;  /* 0x000000030000720c */ /* 0x004fc80003f06270 */
[----:B------:R-:W-:-:S13]  /*00b0*/  ISETP.GE.OR P0, PT, R19, R2, P0 ;  /* 0x000000021300720c */ /* 0x000fda0000706670 */
[----:B------:R-:W-:Y:S05]  /*00c0*/  @P0 EXIT ;  /* 0x000000000000094d */ /* 0x000fea0003800000 */
[----:B------:R-:W0:Y:S01]  /*00d0*/  LDC R2, c[0x0][0x3a0] ;  /* 0x0000e800ff027b82 */ /* 0x000e220000000800 */
[----:B------:R-:W1:Y:S01]  /*00e0*/  LDCU.64 UR4, c[0x0][0x358] ;  /* 0x00006b00ff0477ac */ /* 0x000e620008000a00 */
[----:B------:R-:W-:Y:S01]  /*00f0*/  HFMA2 R24, -RZ, RZ, 0, 0 ;  /* 0x00000000ff187431 */ /* 0x000fe200000001ff */
[----:B0-----:R-:W-:-:S13]  /*0100*/  ISETP.GE.AND P0, PT, R2, 0x1, PT ;  /* 0x000000010200780c */ /* 0x001fda0003f06270 */
[----:B-1----:R-:W-:Y:S05]  /*0110*/  @!P0 BRA `(.L_x_21) ;  /* 0x0000000400e08947 */ /* 0x002fea0003800000 */
[C---:B------:R-:W-:Y:S01]  /*0120*/  ISETP.GE.U32.AND P1, PT, R2.reuse, 0x8, PT ;  /* 0x000000080200780c */ /* 0x040fe20003f26070 */
[----:B------:R-:W-:Y:S01]  /*0130*/  IMAD R20, R19, R2, RZ ;  /* 0x0000000213147224 */ /* 0x000fe200078e02ff */
[----:B------:R-:W-:Y:S02]  /*0140*/  LOP3.LUT R27, R2, 0x7, RZ, 0xc0, !PT ;  /* 0x00000007021b7812 */ /* 0x000fe400078ec0ff */
[----:B------:R-:W-:Y:S02]  /*0150*/  MOV R24, RZ ;  /* 0x000000ff00187202 */ /* 0x000fe40000000f00 */
[----:B------:R-:W-:Y:S02]  /*0160*/  ISETP.NE.AND P0, PT, R27, RZ, PT ;  /* 0x000000ff1b00720c */ /* 0x000fe40003f05270 */
[----:B------:R-:W-:-:S05]  /*0170*/  MOV R21, RZ ;  /* 0x000000ff00157202 */ /* 0x000fca0000000f00 */
[----:B------:R-:W-:Y:S06]  /*0180*/  @!P1 BRA `(.L_x_22) ;  /* 0x0000000000c49947 */ /* 0x000fec0003800000 */
[----:B------:R-:W0:Y:S01]  /*0190*/  LDC.64 R4, c[0x0][0x380] ;  /* 0x0000e000ff047b82 */ /* 0x000e220000000a00 */
[----:B------:R-:W-:Y:S02]  /*01a0*/  LOP3.LUT R21, R2, 0x7ffffff8, RZ, 0xc0, !PT ;  /* 0x7ffffff802157812 */ /* 0x000fe400078ec0ff */
[----:B------:R-:W-:Y:S02]  /*01b0*/  MOV R24, RZ ;  /* 0x000000ff00187202 */ /* 0x000fe40000000f00 */
[----:B------:R-:W-:Y:S02]  /*01c0*/  MOV R18, R0 ;  /* 0x0000000000127202 */ /* 0x000fe40000000f00 */
[----:B------:R-:W-:Y:S01]  /*01d0*/  IADD3 R22, PT, PT, -R21, RZ, RZ ;  /* 0x000000ff15167210 */ /* 0x000fe20007ffe1ff */
[----:B0-----:R-:W-:-:S03]  /*01e0*/  IMAD.WIDE.U32 R4, R20, 0x4, R4 ;  /* 0x0000000414047825 */ /* 0x001fc600078e0004 */
[----:B------:R-:W-:-:S04]  /*01f0*/  IADD3 R6, P1, PT, R4, 0x10, RZ ;  /* 0x0000001004067810 */ /* 0x000fc80007f3e0ff */
[----:B------:R-:W-:-:S09]  /*0200*/  IADD3.X R7, PT, PT, RZ, R5, RZ, P1, !PT ;  /* 0x00000005ff077210 */ /* 0x000fd20000ffe4ff */
.L_x_23:
[----:B------:R-:W0:Y:S01]  /*0210*/  LDC.64 R16, c[0x0][0x388] ;  /* 0x0000e200ff107b82 */ /* 0x000e220000000a00 */
[----:B------:R-:W-:Y:S02]  /*0220*/  MOV R4, R6 ;  /* 0x0000000600047202 */ /* 0x000fe40000000f00 */
[----:B------:R-:W-:-:S05]  /*0230*/  MOV R5, R7 ;  /* 0x0000000700057202 */ /* 0x000fca0000000f00 */
[----:B------:R-:W2:Y:S04]  /*0240*/  LDG.E R25, desc[UR4][R4.64+-0x10] ;  /* 0xfffff00404197981 */ /* 0x000ea8000c1e1900 */
[----:B------:R-:W3:Y:S04]  /*0250*/  LDG.E R23, desc[UR4][R4.64+-0xc] ;  /* 0xfffff40404177981 */ /* 0x000ee8000c1e1900 */
[----:B------:R-:W4:Y:S04]  /*0260*/  LDG.E R29, desc[UR4][R4.64+-0x8] ;  /* 0xfffff804041d7981 */ /* 0x000f28000c1e1900 */
[----:B------:R-:W5:Y:S01]  /*0270*/  LDG.E R28, desc[UR4][R4.64+-0x4] ;  /* 0xfffffc04041c7981 */ /* 0x000f62000c1e1900 */
[----:B0-----:R-:W-:-:S05]  /*0280*/  IMAD.WIDE R16, R18, 0x4, R16 ;  /* 0x0000000412107825 */ /* 0x001fca00078e0210 */
[----:B------:R0:W2:Y:S01]  /*0290*/  LDG.E R26, desc[UR4][R16.64] ;  /* 0x00000004101a7981 */ /* 0x0000a2000c1e1900 */
[----:B------:R-:W-:-:S04]  /*02a0*/  IMAD.WIDE R14, R3, 0x4, R16 ;  /* 0x00000004030e7825 */ /* 0x000fc800078e0210 */
[C---:B------:R-:W-:Y:S02]  /*02b0*/  IMAD.WIDE R6, R3.reuse, 0x4, R14 ;  /* 0x0000000403067825 */ /* 0x040fe400078e020e */
[----:B------:R-:W3:Y:S02]  /*02c0*/  LDG.E R14, desc[UR4][R14.64] ;  /* 0x000000040e0e7981 */ /* 0x000ee4000c1e1900 */
[C---:B------:R-:W-:Y:S02]  /*02d0*/  IMAD.WIDE R10, R3.reuse, 0x4, R6 ;  /* 0x00000004030a7825 */ /* 0x040fe400078e0206 */
[----:B------:R-:W4:Y:S02]  /*02e0*/  LDG.E R6, desc[UR4][R6.64] ;  /* 0x0000000406067981 */ /* 0x000f24000c1e1900 */
[C---:B------:R-:W-:Y:S02]  /*02f0*/  IMAD.WIDE R8, R3.reuse, 0x4, R10 ;  /* 0x0000000403087825 */ /* 0x040fe400078e020a */
[----:B------:R-:W5:Y:S02]  /*0300*/  LDG.E R10, desc[UR4][R10.64] ;  /* 0x000000040a0a7981 */ /* 0x000f64000c1e1900 */
[----:B------:R-:W-:-:S02]  /*0310*/  IMAD.WIDE R12, R3, 0x4, R8 ;  /* 0x00000004030c7825 */ /* 0x000fc400078e0208 */
[----:B------:R-:W5:Y:S04]  /*0320*/  LDG.E R7, desc[UR4][R4.64] ;  /* 0x0000000404077981 */ /* 0x000f68000c1e1900 */
[----:B------:R-:W5:Y:S01]  /*0330*/  LDG.E R8, desc[UR4][R8.64] ;  /* 0x0000000408087981 */ /* 0x000f62000c1e1900 */
[----:B0-----:R-:W-:-:S03]  /*0340*/  IMAD.WIDE R16, R3, 0x4, R12 ;  /* 0x0000000403107825 */ /* 0x001fc600078e020c */
[----:B------:R-:W5:Y:S04]  /*0350*/  LDG.E R12, desc[UR4][R12.64] ;  /* 0x000000040c0c7981 */ /* 0x000f68000c1e1900 */
[----:B------:R-:W5:Y:S04]  /*0360*/  LDG.E R15, desc[UR4][R16.64] ;  /* 0x00000004100f7981 */ /* 0x000f68000c1e1900 */
[----:B------:R-:W5:Y:S04]  /*0370*/  LDG.E R9, desc[UR4][R4.64+0x4] ;  /* 0x0000040404097981 */ /* 0x000f68000c1e1900 */
[----:B------:R-:W5:Y:S01]  /*0380*/  LDG.E R11, desc[UR4][R4.64+0xc] ;  /* 0x00000c04040b7981 */ /* 0x000f62000c1e1900 */
[----:B--2---:R-:W-:Y:S01]  /*0390*/  FFMA R26, R25, R26, R24 ;  /* 0x0000001a191a7223 */ /* 0x004fe20000000018 */
[----:B------:R-:W-:-:S02]  /*03a0*/  IMAD.WIDE R24, R3, 0x4, R16 ;  /* 0x0000000403187825 */ /* 0x000fc400078e0210 */
[----:B------:R-:W2:Y:S04]  /*03b0*/  LDG.E R16, desc[UR4][R4.64+0x8] ;  /* 0x0000080404107981 */ /* 0x000ea8000c1e1900 */
[----:B------:R-:W2:Y:S01]  /*03c0*/  LDG.E R24, desc[UR4][R24.64] ;  /* 0x0000000418187981 */ /* 0x000ea2000c1e1900 */
[----:B---3--:R-:W-:Y:S01]  /*03d0*/  FFMA R14, R23, R14, R26 ;  /* 0x0000000e170e7223 */ /* 0x008fe2000000001a */
[----:B------:R-:W-:-:S03]  /*03e0*/  IADD3 R22, PT, PT, R22, 0x8, RZ ;  /* 0x0000000816167810 */ /* 0x000fc60007ffe0ff */
[----:B----4-:R-:W-:Y:S01]  /*03f0*/  FFMA R29, R29, R6, R14 ;  /* 0x000000061d1d7223 */ /* 0x010fe2000000000e */
[----:B------:R-:W-:-:S03]  /*0400*/  ISETP.NE.AND P1, PT, R22, RZ, PT ;  /* 0x000000ff1600720c */ /* 0x000fc60003f25270 */
[----:B-----5:R-:W-:Y:S01]  /*0410*/  FFMA R10, R28, R10, R29 ;  /* 0x0000000a1c0a7223 */ /* 0x020fe2000000001d */
[----:B------:R-:W-:-:S03]  /*0420*/  IADD3 R6, P2, PT, R4, 0x20, RZ ;  /* 0x0000002004067810 */ /* 0x000fc60007f5e0ff */
[----:B------:R-:W-:Y:S01]  /*0430*/  FFMA R8, R7, R8, R10 ;  /* 0x0000000807087223 */ /* 0x000fe2000000000a */
[----:B------:R-:W-:Y:S02]  /*0440*/  IADD3.X R7, PT, PT, RZ, R5, RZ, P2, !PT ;  /* 0x00000005ff077210 */ /* 0x000fe400017fe4ff */
[----:B------:R-:W-:Y:S01]  /*0450*/  LEA R18, R3, R18, 0x3 ;  /* 0x0000001203127211 */ /* 0x000fe200078e18ff */
[----:B------:R-:W-:-:S04]  /*0460*/  FFMA R9, R9, R12, R8 ;  /* 0x0000000c09097223 */ /* 0x000fc80000000008 */
[----:B--2---:R-:W-:-:S04]  /*0470*/  FFMA R16, R16, R15, R9 ;  /* 0x0000000f10107223 */ /* 0x004fc80000000009 */
[----:B------:R-:W-:Y:S01]  /*0480*/  FFMA R24, R11, R24, R16 ;  /* 0x000000180b187223 */ /* 0x000fe20000000010 */
[----:B------:R-:W-:Y:S06]  /*0490*/  @P1 BRA `(.L_x_23) ;  /* 0xfffffffc005c1947 */ /* 0x000fec000383ffff */
.L_x_22:
[----:B------:R-:W-:Y:S05]  /*04a0*/  @!P0 BRA `(.L_x_21) ;  /* 0x0000000000fc8947 */ /* 0x000fea0003800000 */
[----:B------:R-:W-:Y:S02]  /*04b0*/  ISETP.GE.U32.AND P1, PT, R27, 0x4, PT ;  /* 0x000000041b00780c */ /* 0x000fe40003f26070 */
[----:B------:R-:W-:-:S04]  /*04c0*/  LOP3.LUT R16, R2, 0x3, RZ, 0xc0, !PT ;  /* 0x0000000302107812 */ /* 0x000fc800078ec0ff */
[----:B------:R-:W-:-:S07]  /*04d0*/  ISETP.NE.AND P0, PT, R16, RZ, PT ;  /* 0x000000ff1000720c */ /* 0x000fce0003f05270 */
[----:B------:R-:W-:Y:S06]  /*04e0*/  @!P1 BRA `(.L_x_24) ;  /* 0x00000000006c9947 */ /* 0x000fec0003800000 */
[----:B------:R-:W0:Y:S01]  /*04f0*/  LDC.64 R6, c[0x0][0x388] ;  /* 0x0000e200ff067b82 */ /* 0x000e220000000a00 */
[----:B------:R-:W1:Y:S01]  /*0500*/  LDCU.64 UR6, c[0x0][0x380] ;  /* 0x00007000ff0677ac */ /* 0x000e620008000a00 */
[----:B------:R-:W-:Y:S01]  /*0510*/  IMAD R9, R21, R3, R0 ;  /* 0x0000000315097224 */ /* 0x000fe200078e0200 */
[CC--:B------:R-:W-:Y:S02]  /*0520*/  IADD3 R5, PT, PT, R20.reuse, R21.reuse, RZ ;  /* 0x0000001514057210 */ /* 0x0c0fe40007ffe0ff */
[----:B------:R-:W-:-:S03]  /*0530*/  IADD3 R10, P1, PT, R20, R21, RZ ;  /* 0x00000015140a7210 */ /* 0x000fc60007f3e0ff */
[----:B------:R-:W2:Y:S01]  /*0540*/  LDC.64 R14, c[0x0][0x380] ;  /* 0x0000e000ff0e7b82 */ /* 0x000ea20000000a00 */
[----:B0-----:R-:W-:-:S04]  /*0550*/  IMAD.WIDE R6, R9, 0x4, R6 ;  /* 0x0000000409067825 */ /* 0x001fc800078e0206 */
[----:B------:R-:W-:Y:S02]  /*0560*/  IMAD.WIDE R8, R3, 0x4, R6 ;  /* 0x0000000403087825 */ /* 0x000fe400078e0206 */
[----:B------:R-:W3:Y:S02]  /*0570*/  LDG.E R6, desc[UR4][R6.64] ;  /* 0x0000000406067981 */ /* 0x000ee4000c1e1900 */
[----:B--2---:R-:W-:Y:S01]  /*0580*/  IMAD.WIDE.U32 R14, R5, 0x4, R14 ;  /* 0x00000004050e7825 */ /* 0x004fe200078e000e */
[----:B------:R-:W-:Y:S02]  /*0590*/  IADD3.X R5, PT, PT, RZ, RZ, RZ, P1, !PT ;  /* 0x000000ffff057210 */ /* 0x000fe40000ffe4ff */
[----:B-1----:R-:W-:-:S03]  /*05a0*/  LEA R4, P1, R10, UR6, 0x2 ;  /* 0x000000060a047c11 */ /* 0x002fc6000f8210ff */
[----:B------:R-:W3:Y:S01]  /*05b0*/  LDG.E R15, desc[UR4][R14.64] ;  /* 0x000000040e0f7981 */ /* 0x000ee2000c1e1900 */
[----:B------:R-:W-:Y:S01]  /*05c0*/  LEA.HI.X R5, R10, UR7, R5, 0x2, P1 ;  /* 0x000000070a057c11 */ /* 0x000fe200088f1405 */
[C---:B------:R-:W-:Y:S02]  /*05d0*/  IMAD.WIDE R10, R3.reuse, 0x4, R8 ;  /* 0x00000004030a7825 */ /* 0x040fe400078e0208 */
[----:B------:R-:W2:Y:S04]  /*05e0*/  LDG.E R8, desc[UR4][R8.64] ;  /* 0x0000000408087981 */ /* 0x000ea8000c1e1900 */
[----:B------:R-:W2:Y:S01]  /*05f0*/  LDG.E R17, desc[UR4][R4.64+0x4] ;  /* 0x0000040404117981 */ /* 0x000ea2000c1e1900 */
[----:B------:R-:W-:-:S03]  /*0600*/  IMAD.WIDE R12, R3, 0x4, R10 ;  /* 0x00000004030c7825 */ /* 0x000fc600078e020a */
        /* <DEDUP_REMOVED lines=9> */
.L_x_24:
[----:B------:R-:W-:Y:S05]  /*06a0*/  @!P0 BRA `(.L_x_21) ;  /* 0x00000000007c8947 */ /* 0x000fea0003800000 */
[----:B------:R-:W-:Y:S01]  /*06b0*/  ISETP.NE.AND P1, PT, R16, 0x1, PT ;  /* 0x000000011000780c */ /* 0x000fe20003f25270 */
[----:B------:R-:W0:Y:S01]  /*06c0*/  LDC.64 R12, c[0x0][0x380] ;  /* 0x0000e000ff0c7b82 */ /* 0x000e220000000a00 */
[----:B------:R-:W-:-:S04]  /*06d0*/  LOP3.LUT R2, R2, 0x1, RZ, 0xc0, !PT ;  /* 0x0000000102027812 */ /* 0x000fc800078ec0ff */
[----:B------:R-:W-:-:S03]  /*06e0*/  ISETP.NE.U32.AND P0, PT, R2, 0x1, PT ;  /* 0x000000010200780c */ /* 0x000fc60003f05070 */
[----:B------:R-:W1:Y:S04]  /*06f0*/  LDC.64 R10, c[0x0][0x388] ;  /* 0x0000e200ff0a7b82 */ /* 0x000e680000000a00 */
[CC--:B------:R-:W-:Y:S02]  /*0700*/  @P1 IADD3 R15, PT, PT, R20.reuse, R21.reuse, RZ ;  /* 0x00000015140f1210 */ /* 0x0c0fe40007ffe0ff */
[----:B------:R-:W-:Y:S02]  /*0710*/  @P1 IADD3 R2, P2, PT, R20, R21, RZ ;  /* 0x0000001514021210 */ /* 0x000fe40007f5e0ff */
[----:B------:R-:W2:Y:S02]  /*0720*/  @P1 LDC.64 R4, c[0x0][0x380] ;  /* 0x0000e000ff041b82 */ /* 0x000ea40000000a00 */
[----:B------:R-:W-:-:S06]  /*0730*/  @P1 IADD3.X R14, PT, PT, RZ, RZ, RZ, P2, !PT ;  /* 0x000000ffff0e1210 */ /* 0x000fcc00017fe4ff */
[----:B------:R-:W3:Y:S01]  /*0740*/  LDC.64 R6, c[0x0][0x380] ;  /* 0x0000e000ff067b82 */ /* 0x000ee20000000a00 */
[----:B0-----:R-:W-:-:S04]  /*0750*/  @P1 IMAD.WIDE.U32 R12, R15, 0x4, R12 ;  /* 0x000000040f0c1825 */ /* 0x001fc800078e000c */
[C---:B------:R-:W-:Y:S01]  /*0760*/  @P1 IMAD R15, R21.reuse, R3, R0 ;  /* 0x00000003150f1224 */ /* 0x040fe200078e0200 */
[----:B------:R-:W-:Y:S01]  /*0770*/  @P1 IADD3 R21, PT, PT, R21, 0x2, RZ ;  /* 0x0000000215151810 */ /* 0x000fe20007ffe0ff */
[----:B------:R-:W4:Y:S01]  /*0780*/  @P1 LDG.E R13, desc[UR4][R12.64] ;  /* 0x000000040c0d1981 */ /* 0x000f22000c1e1900 */
[----:B------:R-:W0:Y:S01]  /*0790*/  LDC.64 R8, c[0x0][0x388] ;  /* 0x0000e200ff087b82 */ /* 0x000e220000000a00 */
[----:B-1----:R-:W-:Y:S01]  /*07a0*/  @P1 IMAD.WIDE R10, R15, 0x4, R10 ;  /* 0x000000040f0a1825 */ /* 0x002fe200078e020a */
[----:B------:R-:W-:Y:S02]  /*07b0*/  @!P0 IADD3 R17, PT, PT, R20, R21, RZ ;  /* 0x0000001514118210 */ /* 0x000fe40007ffe0ff */
[----:B--2---:R-:W-:Y:S01]  /*07c0*/  @P1 LEA R4, P2, R2, R4, 0x2 ;  /* 0x0000000402041211 */ /* 0x004fe200078410ff */
[----:B------:R-:W-:-:S03]  /*07d0*/  @!P0 IMAD R21, R21, R3, R0 ;  /* 0x0000000315158224 */ /* 0x000fc600078e0200 */
[----:B------:R-:W-:Y:S01]  /*07e0*/  @P1 LEA.HI.X R5, R2, R5, R14, 0x2, P2 ;  /* 0x0000000502051211 */ /* 0x000fe200010f140e */
[----:B------:R-:W-:Y:S01]  /*07f0*/  @P1 IMAD.WIDE R14, R3, 0x4, R10 ;  /* 0x00000004030e1825 */ /* 0x000fe200078e020a */
[----:B------:R-:W4:Y:S03]  /*0800*/  @P1 LDG.E R2, desc[UR4][R10.64] ;  /* 0x000000040a021981 */ /* 0x000f26000c1e1900 */
[----:B---3--:R-:W-:Y:S01]  /*0810*/  @!P0 IMAD.WIDE.U32 R6, R17, 0x4, R6 ;  /* 0x0000000411068825 */ /* 0x008fe200078e0006 */
[----:B------:R-:W2:Y:S04]  /*0820*/  @P1 LDG.E R5, desc[UR4][R4.64+0x4] ;  /* 0x0000040404051981 */ /* 0x000ea8000c1e1900 */
[----:B------:R-:W2:Y:S01]  /*0830*/  @P1 LDG.E R14, desc[UR4][R14.64] ;  /* 0x000000040e0e1981 */ /* 0x000ea2000c1e1900 */
[----:B0-----:R-:W-:-:S03]  /*0840*/  @!P0 IMAD.WIDE R8, R21, 0x4, R8 ;  /* 0x0000000415088825 */ /* 0x001fc600078e0208 */
[----:B------:R-:W3:Y:S04]  /*0850*/  @!P0 LDG.E R7, desc[UR4][R6.64] ;  /* 0x0000000406078981 */ /* 0x000ee8000c1e1900 */
[----:B------:R-:W3:Y:S01]  /*0860*/  @!P0 LDG.E R8, desc[UR4][R8.64] ;  /* 0x0000000408088981 */ /* 0x000ee2000c1e1900 */
[----:B----4-:R-:W-:-:S04]  /*0870*/  @P1 FFMA R2, R13, R2, R24 ;  /* 0x000000020d021223 */ /* 0x010fc80000000018 */
[----:B--2---:R-:W-:-:S04]  /*0880*/  @P1 FFMA R24, R5, R14, R2 ;  /* 0x0000000e05181223 */ /* 0x004fc80000000002 */
[----:B---3--:R-:W-:-:S07]  /*0890*/  @!P0 FFMA R24, R7, R8, R24 ;  /* 0x0000000807188223 */ /* 0x008fce0000000018 */
.L_x_21:
[----:B------:R-:W0:Y:S01]  /*08a0*/  LDC.64 R4, c[0x0][0x390] ;  /* 0x0000e400ff047b82 */ /* 0x000e220000000a00 */
[----:B------:R-:W-:-:S04]  /*08b0*/  IMAD R3, R19, R3, R0 ;  /* 0x0000000313037224 */ /* 0x000fc800078e0200 */
[----:B0-----:R-:W-:-:S05]  /*08c0*/  IMAD.WIDE R2, R3, 0x4, R4 ;  /* 0x0000000403027825 */ /* 0x001fca00078e0204 */
[----:B------:R-:W-:Y:S01]  /*08d0*/  STG.E desc[UR4][R2.64], R24 ;  /* 0x0000001802007986 */ /* 0x000fe2000c101904 */
[----:B------:R-:W-:Y:S05]  /*08e0*/  EXIT ;  /* 0x000000000000794d */ /* 0x000fea0003800000 */
.L_x_25:
        /* <DEDUP_REMOVED lines=9> */
.L_x_34:


//--------------------- .text._Z12matmulKernelPfS_S_iii --------------------------
	.section	.text._Z12matmulKernelPfS_S_iii,"ax",@progbits
	.align	128
        .global         _Z12matmulKernelPfS_S_iii
        .type           _Z12matmulKernelPfS_S_iii,@function
        .size           _Z12matmulKernelPfS_S_iii,(.L_x_35 - _Z12matmulKernelPfS_S_iii)
        .other          _Z12matmulKernelPfS_S_iii,@"STO_CUDA_ENTRY STV_DEFAULT"
_Z12matmulKernelPfS_S_iii:
.text._Z12matmulKernelPfS_S_iii:
[----:B------:R-:W-:Y:S01]  /*0000*/  LDC R1, c[0x0][0x37c] ;  /* 0x0000df00ff017b82 */ /* 0x000fe20000000800 */
[----:B------:R-:W0:Y:S07]  /*0010*/  S2R R7, SR_TID.Y ;  /* 0x0000000000077919 */ /* 0x000e2e0000002200 */
[----:B------:R-:W1:Y:S01]  /*0020*/  LDC R0, c[0x0][0x360] ;  /* 0x0000d800ff007b82 */ /* 0x000e620000000800 */
[----:B------:R-:W1:Y:S07]  /*0030*/  S2R R5, SR_TID.X ;  /* 0x0000000000057919 */ /* 0x000e6e0000002100 */
[----:B------:R-:W0:Y:S08]  /*0040*/  S2UR UR5, SR_CTAID.Y ;  /* 0x00000000000579c3 */ /* 0x000e300000002600 */
[----:B------:R-:W0:Y:S08]  /*0050*/  LDC R16, c[0x0][0x364] ;  /* 0x0000d900ff107b82 */ /* 0x000e300000000800 */
[----:B------:R-:W1:Y:S08]  /*0060*/  S2UR UR4, SR_CTAID.X ;  /* 0x00000000000479c3 */ /* 0x000e700000002500 */
        /* <DEDUP_REMOVED lines=26> */
.L_x_28:
[----:B------:R-:W0:Y:S01]  /*0210*/  LDC.64 R14, c[0x0][0x388] ;  /* 0x0000e200ff0e7b82 */ /* 0x000e220000000a00 */
[----:B------:R-:W-:Y:S02]  /*0220*/  MOV R4, UR4 ;  /* 0x0000000400047c02 */ /* 0x000fe40008000f00 */
[----:B------:R-:W-:-:S03]  /*0230*/  MOV R5, UR5 ;  /* 0x0000000500057c02 */ /* 0x000fc60008000f00 */
[----:B------:R-:W-:-:S05]  /*0240*/  IMAD.WIDE R4, R2, 0x4, R4 ;  /* 0x0000000402047825 */ /* 0x000fca00078e0204 */
[----:B------:R-:W2:Y:S04]  /*0250*/  LDG.E R21, desc[UR6][R4.64+-0x10] ;  /* 0xfffff00604157981 */ /* 0x000ea8000c1e1900 */
[----:B------:R-:W3:Y:S04]  /*0260*/  LDG.E R23, desc[UR6][R4.64+-0xc] ;  /* 0xfffff40604177981 */ /* 0x000ee8000c1e1900 */
[----:B------:R-:W4:Y:S01]  /*0270*/  LDG.E R29, desc[UR6][R4.64+-0x8] ;  /* 0xfffff806041d7981 */ /* 0x000f22000c1e1900 */
[----:B0-----:R-:W-:-:S05]  /*0280*/  IMAD.WIDE R14, R22, 0x4, R14 ;  /* 0x00000004160e7825 */ /* 0x001fca00078e020e */
[----:B------:R0:W2:Y:S01]  /*0290*/  LDG.E R24, desc[UR6][R14.64] ;  /* 0x000000060e187981 */ /* 0x0000a2000c1e1900 */
[----:B------:R-:W-:-:S04]  /*02a0*/  IMAD.WIDE R12, R3, 0x4, R14 ;  /* 0x00000004030c7825 */ /* 0x000fc800078e020e */
[C---:B------:R-:W-:Y:S02]  /*02b0*/  IMAD.WIDE R6, R3.reuse, 0x4, R12 ;  /* 0x0000000403067825 */ /* 0x040fe400078e020c */
[----:B------:R-:W3:Y:S02]  /*02c0*/  LDG.E R12, desc[UR6][R12.64] ;  /* 0x000000060c0c7981 */ /* 0x000ee4000c1e1900 */
[C---:B------:R-:W-:Y:S02]  /*02d0*/  IMAD.WIDE R8, R3.reuse, 0x4, R6 ;  /* 0x0000000403087825 */ /* 0x040fe400078e0206 */
[----:B------:R1:W4:Y:S02]  /*02e0*/  LDG.E R28, desc[UR6][R6.64] ;  /* 0x00000006061c7981 */ /* 0x000324000c1e1900 */
[C---:B------:R-:W-:Y:S02]  /*02f0*/  IMAD.WIDE R10, R3.reuse, 0x4, R8 ;  /* 0x00000004030a7825 */ /* 0x040fe400078e0208 */
[----:B------:R-:W5:Y:S02]  /*0300*/  LDG.E R8, desc[UR6][R8.64] ;  /* 0x0000000608087981 */ /* 0x000f64000c1e1900 */
[----:B0-----:R-:W-:-:S05]  /*0310*/  IMAD.WIDE R14, R3, 0x4, R10 ;  /* 0x00000004030e7825 */ /* 0x001fca00078e020a */
        /* <DEDUP_REMOVED lines=8> */
[----:B-1----:R-:W-:-:S03]  /*03a0*/  IMAD.WIDE R6, R3, 0x4, R26 ;  /* 0x0000000403067825 */ /* 0x002fc600078e021a */
[----:B------:R-:W2:Y:S04]  /*03b0*/  LDG.E R15, desc[UR6][R4.64+0xc] ;  /* 0x00000c06040f7981 */ /* 0x000ea8000c1e1900 */
[----:B------:R-:W2:Y:S04]  /*03c0*/  LDG.E R6, desc[UR6][R6.64] ;  /* 0x0000000606067981 */ /* 0x000ea8000c1e1900 */
[----:B------:R-:W2:Y:S01]  /*03d0*/  LDG.E R5, desc[UR6][R26.64] ;  /* 0x000000061a057981 */ /* 0x000ea2000c1e1900 */
[----:B---3--:R-:W-:Y:S01]  /*03e0*/  FFMA R12, R23, R12, R24 ;  /* 0x0000000c170c7223 */ /* 0x008fe20000000018 */
[----:B------:R-:W-:-:S03]  /*03f0*/  IADD3 R20, PT, PT, R20, 0x8, RZ ;  /* 0x0000000814147810 */ /* 0x000fc60007ffe0ff */
[----:B----4-:R-:W-:Y:S01]  /*0400*/  FFMA R12, R29, R28, R12 ;  /* 0x0000001c1d0c7223 */ /* 0x010fe2000000000c */
[----:B------:R-:W-:Y:S02]  /*0410*/  ISETP.NE.AND P1, PT, R20, RZ, PT ;  /* 0x000000ff1400720c */ /* 0x000fe40003f25270 */
[----:B------:R-:W-:Y:S01]  /*0420*/  LEA R22, R3, R22, 0x3 ;  /* 0x0000001603167211 */ /* 0x000fe200078e18ff */
[----:B-----5:R-:W-:Y:S01]  /*0430*/  FFMA R8, R11, R8, R12 ;  /* 0x000000080b087223 */ /* 0x020fe2000000000c */
[----:B------:R-:W-:-:S03]  /*0440*/  IADD3 R2, PT, PT, R2, 0x8, RZ ;  /* 0x0000000802027810 */ /* 0x000fc60007ffe0ff */
[----:B--2---:R-:W-:-:S04]  /*0450*/  FFMA R9, R21, R9, R8 ;  /* 0x0000000915097223 */ /* 0x004fc80000000008 */
[----:B------:R-:W-:-:S04]  /*0460*/  FFMA R9, R14, R13, R9 ;  /* 0x0000000d0e097223 */ /* 0x000fc80000000009 */
[----:B------:R-:W-:-:S04]  /*0470*/  FFMA R10, R10, R5, R9 ;  /* 0x000000050a0a7223 */ /* 0x000fc80000000009 */
[----:B------:R-:W-:Y:S01]  /*0480*/  FFMA R26, R15, R6, R10 ;  /* 0x000000060f1a7223 */ /* 0x000fe2000000000a */
[----:B------:R-:W-:Y:S06]  /*0490*/  @P1 BRA `(.L_x_28) ;  /* 0xfffffffc005c1947 */ /* 0x000fec000383ffff */
.L_x_27:
[----:B------:R-:W-:Y:S05]  /*04a0*/  @!P0 BRA `(.L_x_26) ;  /* 0x0000000000d48947 */ /* 0x000fea0003800000 */
[----:B------:R-:W-:Y:S02]  /*04b0*/  ISETP.GE.U32.AND P0, PT, R25, 0x4, PT ;  /* 0x000000041900780c */ /* 0x000fe40003f06070 */
[----:B------:R-:W-:-:S04]  /*04c0*/  LOP3.LUT R2, R17, 0x3, RZ, 0xc0, !PT ;  /* 0x0000000311027812 */ /* 0x000fc800078ec0ff */
[----:B------:R-:W-:-:S07]  /*04d0*/  ISETP.NE.AND P1, PT, R2, RZ, PT ;  /* 0x000000ff0200720c */ /* 0x000fce0003f25270 */
[----:B------:R-:W-:Y:S06]  /*04e0*/  @!P0 BRA `(.L_x_29) ;  /* 0x0000000000588947 */ /* 0x000fec0003800000 */
[----:B------:R-:W0:Y:S01]  /*04f0*/  LDC.64 R10, c[0x0][0x388] ;  /* 0x0000e200ff0a7b82 */ /* 0x000e220000000a00 */
[----:B------:R-:W-:Y:S01]  /*0500*/  IMAD R9, R19, R3, R16 ;  /* 0x0000000313097224 */ /* 0x000fe200078e0210 */
[----:B------:R-:W-:-:S06]  /*0510*/  IADD3 R7, PT, PT, R18, R19, RZ ;  /* 0x0000001312077210 */ /* 0x000fcc0007ffe0ff */
[----:B------:R-:W1:Y:S01]  /*0520*/  LDC.64 R4, c[0x0][0x380] ;  /* 0x0000e000ff047b82 */ /* 0x000e620000000a00 */
[----:B0-----:R-:W-:-:S04]  /*0530*/  IMAD.WIDE R10, R9, 0x4, R10 ;  /* 0x00000004090a7825 */ /* 0x001fc800078e020a */
[----:B------:R-:W-:Y:S02]  /*0540*/  IMAD.WIDE R12, R3, 0x4, R10 ;  /* 0x00000004030c7825 */ /* 0x000fe400078e020a */
[----:B------:R-:W2:Y:S02]  /*0550*/  LDG.E R10, desc[UR6][R10.64] ;  /* 0x000000060a0a7981 */ /* 0x000ea4000c1e1900 */
[----:B-1----:R-:W-:-:S04]  /*0560*/  IMAD.WIDE R4, R7, 0x4, R4 ;  /* 0x0000000407047825 */ /* 0x002fc800078e0204 */
[C---:B------:R-:W-:Y:S01]  /*0570*/  IMAD.WIDE R6, R3.reuse, 0x4, R12 ;  /* 0x0000000403067825 */ /* 0x040fe200078e020c */
[----:B------:R-:W2:Y:S04]  /*0580*/  LDG.E R15, desc[UR6][R4.64] ;  /* 0x00000006040f7981 */ /* 0x000ea8000c1e1900 */
[----:B------:R-:W3:Y:S01]  /*0590*/  LDG.E R12, desc[UR6][R12.64] ;  /* 0x000000060c0c7981 */ /* 0x000ee2000c1e1900 */
[----:B------:R-:W-:-:S03]  /*05a0*/  IMAD.WIDE R8, R3, 0x4, R6 ;  /* 0x0000000403087825 */ /* 0x000fc600078e0206 */
[----:B------:R-:W3:Y:S04]  /*05b0*/  LDG.E R14, desc[UR6][R4.64+0x4] ;  /* 0x00000406040e7981 */ /* 0x000ee8000c1e1900 */
[----:B------:R-:W4:Y:S04]  /*05c0*/  LDG.E R20, desc[UR6][R6.64] ;  /* 0x0000000606147981 */ /* 0x000f28000c1e1900 */
[----:B------:R-:W4:Y:S04]  /*05d0*/  LDG.E R21, desc[UR6][R4.64+0x8] ;  /* 0x0000080604157981 */ /* 0x000f28000c1e1900 */
[----:B------:R-:W5:Y:S04]  /*05e0*/  LDG.E R23, desc[UR6][R4.64+0xc] ;  /* 0x00000c0604177981 */ /* 0x000f68000c1e1900 */
[----:B------:R-:W5:Y:S01]  /*05f0*/  LDG.E R8, desc[UR6][R8.64] ;  /* 0x0000000608087981 */ /* 0x000f62000c1e1900 */
[----:B------:R-:W-:Y:S01]  /*0600*/  IADD3 R19, PT, PT, R19, 0x4, RZ ;  /* 0x0000000413137810 */ /* 0x000fe20007ffe0ff */
[----:B--2---:R-:W-:-:S04]  /*0610*/  FFMA R15, R15, R10, R26 ;  /* 0x0000000a0f0f7223 */ /* 0x004fc8000000001a */
[----:B---3--:R-:W-:-:S04]  /*0620*/  FFMA R14, R14, R12, R15 ;  /* 0x0000000c0e0e7223 */ /* 0x008fc8000000000f */
[----:B----4-:R-:W-:-:S04]  /*0630*/  FFMA R14, R21, R20, R14 ;  /* 0x00000014150e7223 */ /* 0x010fc8000000000e */
[----:B-----5:R-:W-:-:S07]  /*0640*/  FFMA R26, R23, R8, R14 ;  /* 0x00000008171a7223 */ /* 0x020fce000000000e */
.L_x_29:
[----:B------:R-:W-:Y:S05]  /*0650*/  @!P1 BRA `(.L_x_26) ;  /* 0x0000000000689947 */ /* 0x000fea0003800000 */
[----:B------:R-:W0:Y:S01]  /*0660*/  LDC.64 R10, c[0x0][0x388] ;  /* 0x0000e200ff0a7b82 */ /* 0x000e220000000a00 */
[----:B------:R-:W-:Y:S02]  /*0670*/  ISETP.NE.AND P0, PT, R2, 0x1, PT ;  /* 0x000000010200780c */ /* 0x000fe40003f05270 */
[----:B------:R-:W-:-:S04]  /*0680*/  LOP3.LUT R17, R17, 0x1, RZ, 0xc0, !PT ;  /* 0x0000000111117812 */ /* 0x000fc800078ec0ff */
[----:B------:R-:W-:Y:S01]  /*0690*/  ISETP.NE.U32.AND P1, PT, R17, 0x1, PT ;  /* 0x000000011100780c */ /* 0x000fe20003f25070 */
[----:B------:R-:W1:Y:S06]  /*06a0*/  LDC.64 R8, c[0x0][0x380] ;  /* 0x0000e000ff087b82 */ /* 0x000e6c0000000a00 */
[C---:B------:R-:W-:Y:S01]  /*06b0*/  @P0 IMAD R15, R19.reuse, R3, R16 ;  /* 0x00000003130f0224 */ /* 0x040fe200078e0210 */
[----:B------:R-:W-:Y:S01]  /*06c0*/  @P0 IADD3 R13, PT, PT, R18, R19, RZ ;  /* 0x00000013120d0210 */ /* 0x000fe20007ffe0ff */
[----:B------:R-:W2:Y:S01]  /*06d0*/  LDC.64 R6, c[0x0][0x380] ;  /* 0x0000e000ff067b82 */ /* 0x000ea20000000a00 */
[----:B------:R-:W-:-:S07]  /*06e0*/  @P0 IADD3 R19, PT, PT, R19, 0x2, RZ ;  /* 0x0000000213130810 */ /* 0x000fce0007ffe0ff */
[----:B------:R-:W3:Y:S01]  /*06f0*/  LDC.64 R4, c[0x0][0x388] ;  /* 0x0000e200ff047b82 */ /* 0x000ee20000000a00 */
[----:B0-----:R-:W-:Y:S01]  /*0700*/  @P0 IMAD.WIDE R10, R15, 0x4, R10 ;  /* 0x000000040f0a0825 */ /* 0x001fe200078e020a */
[----:B------:R-:W-:-:S03]  /*0710*/  @!P1 IADD3 R15, PT, PT, R18, R19, RZ ;  /* 0x00000013120f9210 */ /* 0x000fc60007ffe0ff */
[----:B------:R-:W-:Y:S01]  /*0720*/  @!P1 IMAD R19, R19, R3, R16 ;  /* 0x0000000313139224 */ /* 0x000fe200078e0210 */
[----:B------:R-:W4:Y:S01]  /*0730*/  @P0 LDG.E R2, desc[UR6][R10.64] ;  /* 0x000000060a020981 */ /* 0x000f22000c1e1900 */
[----:B-1----:R-:W-:-:S04]  /*0740*/  @P0 IMAD.WIDE R8, R13, 0x4, R8 ;  /* 0x000000040d080825 */ /* 0x002fc800078e0208 */
[----:B------:R-:W-:Y:S01]  /*0750*/  @P0 IMAD.WIDE R12, R3, 0x4, R10 ;  /* 0x00000004030c0825 */ /* 0x000fe200078e020a */
[----:B------:R-:W4:Y:S03]  /*0760*/  @P0 LDG.E R17, desc[UR6][R8.64] ;  /* 0x0000000608110981 */ /* 0x000f26000c1e1900 */
[----:B--2---:R-:W-:Y:S01]  /*0770*/  @!P1 IMAD.WIDE R6, R15, 0x4, R6 ;  /* 0x000000040f069825 */ /* 0x004fe200078e0206 */
[----:B------:R-:W2:Y:S04]  /*0780*/  @P0 LDG.E R21, desc[UR6][R8.64+0x4] ;  /* 0x0000040608150981 */ /* 0x000ea8000c1e1900 */
[----:B------:R-:W2:Y:S01]  /*0790*/  @P0 LDG.E R12, desc[UR6][R12.64] ;  /* 0x000000060c0c0981 */ /* 0x000ea2000c1e1900 */
[----:B---3--:R-:W-:-:S03]  /*07a0*/  @!P1 IMAD.WIDE R4, R19, 0x4, R4 ;  /* 0x0000000413049825 */ /* 0x008fc600078e0204 */
[----:B------:R-:W3:Y:S04]  /*07b0*/  @!P1 LDG.E R7, desc[UR6][R6.64] ;  /* 0x0000000606079981 */ /* 0x000ee8000c1e1900 */
[----:B------:R-:W3:Y:S01]  /*07c0*/  @!P1 LDG.E R4, desc[UR6][R4.64] ;  /* 0x0000000604049981 */ /* 0x000ee2000c1e1900 */
[----:B----4-:R-:W-:-:S04]  /*07d0*/  @P0 FFMA R2, R17, R2, R26 ;  /* 0x0000000211020223 */ /* 0x010fc8000000001a */
[----:B--2---:R-:W-:-:S04]  /*07e0*/  @P0 FFMA R26, R21, R12, R2 ;  /* 0x0000000c151a0223 */ /* 0x004fc80000000002 */
[----:B---3--:R-:W-:-:S07]  /*07f0*/  @!P1 FFMA R26, R7, R4, R26 ;  /* 0x00000004071a9223 */ /* 0x008fce000000001a */
.L_x_26:
[----:B------:R-:W0:Y:S01]  /*0800*/  LDC.64 R4, c[0x0][0x390] ;  /* 0x0000e400ff047b82 */ /* 0x000e220000000a00 */
[----:B------:R-:W-:-:S04]  /*0810*/  IMAD R3, R0, R3, R16 ;  /* 0x0000000300037224 */ /* 0x000fc800078e0210 */
[----:B0-----:R-:W-:-:S05]  /*0820*/  IMAD.WIDE R2, R3, 0x4, R4 ;  /* 0x0000000403027825 */ /* 0x001fca00078e0204 */
[----:B------:R-:W-:Y:S01]  /*0830*/  STG.E desc[UR6][R2.64], R26 ;  /* 0x0000001a02007986 */ /* 0x000fe2000c101906 */
[----:B------:R-:W-:Y:S05]  /*0840*/  EXIT ;  /* 0x000000000000794d */ /* 0x000fea0003800000 */
.L_x_30:
        /* <DEDUP_REMOVED lines=11> */
.L_x_35:


//--------------------- .nv.global.init           --------------------------
	.section	.nv.global.init,"aw",@progbits
.nv.global.init:
	.type		$str,@object
	.size		$str,($str$1 - $str)
$str:
        /*0000*/ 	.byte	0x4b, 0x20, 0x25, 0x20, 0x54, 0x49, 0x4c, 0x45, 0x53, 0x49, 0x5a, 0x45, 0x20, 0x3d, 0x3d, 0x20
        /*0010*/ 	.byte	0x30, 0x00
	.type		$str$1,@object
	.size		$str$1,($str$2 - $str$1)
$str$1:
        /*0012*/ 	.byte	0x2f, 0x74, 0x6d, 0x70, 0x2f, 0x73, 0x61, 0x73, 0x73, 0x5f, 0x63, 0x75, 0x5f, 0x77, 0x37, 0x6b
        /*0022*/ 	.byte	0x61, 0x6c, 0x70, 0x70, 0x7a, 0x2f, 0x6b, 0x2e, 0x63, 0x75, 0x00
	.type		$str$2,@object
	.size		$str$2,($str$3 - $str$2)
$str$2:
        /*002d*/ 	.byte	0x42, 0x4d, 0x20, 0x2a, 0x20, 0x42, 0x4b, 0x20, 0x25, 0x20, 0x6e, 0x75, 0x6d, 0x5f, 0x74, 0x68
        /*003d*/ 	.byte	0x72, 0x65, 0x61, 0x64, 0x73, 0x5f, 0x70, 0x65, 0x72, 0x5f, 0x62, 0x6c, 0x6f, 0x63, 0x6b, 0x20
        /*004d*/ 	.byte	0x3d, 0x3d, 0x20, 0x30, 0x00
	.type		$str$3,@object
	.size		$str$3,(__unnamed_1 - $str$3)
$str$3:
        /*0052*/ 	.byte	0x42, 0x4b, 0x20, 0x2a, 0x20, 0x42, 0x4e, 0x20, 0x25, 0x20, 0x6e, 0x75, 0x6d, 0x5f, 0x74, 0x68
        /*0062*/ 	.byte	0x72, 0x65, 0x61, 0x64, 0x73, 0x5f, 0x70, 0x65, 0x72, 0x5f, 0x62, 0x6c, 0x6f, 0x63, 0x6b, 0x20
        /*0072*/ 	.byte	0x3d, 0x3d, 0x20, 0x30, 0x00
	.type		__unnamed_1,@object
	.size		__unnamed_1,(__unnamed_2 - __unnamed_1)
__unnamed_1:
        /*0077*/ 	.byte	0x76, 0x6f, 0x69, 0x64, 0x20, 0x6d, 0x61, 0x74, 0x6d, 0x75, 0x6c, 0x4b, 0x65, 0x72, 0x6e, 0x65
        /*0087*/ 	.byte	0x6c, 0x5f, 0x62, 0x6c, 0x6f, 0x63, 0x6b, 0x74, 0x69, 0x6c, 0x65, 0x28, 0x66, 0x6c, 0x6f, 0x61
        /*0097*/ 	.byte	0x74, 0x20, 0x2a, 0x2c, 0x20, 0x66, 0x6c, 0x6f, 0x61, 0x74, 0x20, 0x2a, 0x2c, 0x20, 0x66, 0x6c
        /*00a7*/ 	.byte	0x6f, 0x61, 0x74, 0x20, 0x2a, 0x2c, 0x20, 0x69, 0x6e, 0x74, 0x2c, 0x20, 0x69, 0x6e, 0x74, 0x2c
        /*00b7*/ 	.byte	0x20, 0x69, 0x6e, 0x74, 0x29, 0x20, 0x5b, 0x77, 0x69, 0x74, 0x68, 0x20, 0x69, 0x6e, 0x74, 0x20
        /*00c7*/ 	.byte	0x54, 0x49, 0x4c, 0x45, 0x53, 0x49, 0x5a, 0x45, 0x20, 0x3d, 0x20, 0x33, 0x32, 0x5d, 0x00
	.type		__unnamed_2,@object
	.size		__unnamed_2,(.L_1 - __unnamed_2)
__unnamed_2:
        /*00d6*/ 	.byte	0x76, 0x6f, 0x69, 0x64, 0x20, 0x6d, 0x61, 0x74, 0x6d, 0x75, 0x6c, 0x4b, 0x65, 0x72, 0x6e, 0x65
        /* <DEDUP_REMOVED lines=8> */
        /*0166*/ 	.byte	0x54, 0x4e, 0x20, 0x3d, 0x20, 0x38, 0x5d, 0x00
.L_1:


//--------------------- .nv.shared._Z33matmulKernel_blocktile_threadtileILi128ELi128ELi16ELi8ELi8EEvPfS0_S0_iii --------------------------
	.section	.nv.shared._Z33matmulKernel_blocktile_threadtileILi128ELi128ELi16ELi8ELi8EEvPfS0_S0_iii,"aw",@nobits
	.sectionflags	@""
	.align	4
.nv.shared._Z33matmulKernel_blocktile_threadtileILi128ELi128ELi16ELi8ELi8EEvPfS0_S0_iii:
	.zero		17408


//--------------------- .nv.shared.reserved.0     --------------------------
	.section	.nv.shared.reserved.0,"aw",@nobits
	.weak		__nv_reservedSMEM_offset_0_alias
	.size		__nv_reservedSMEM_offset_0_alias, 0, 64
	.other		__nv_reservedSMEM_offset_0_alias,@"STO_CUDA_RESERVED_SHARED STV_DEFAULT"
__nv_reservedSMEM_offset_0_alias:
	.zero		0
	.zero		64


//--------------------- .nv.shared._Z22matmulKernel_blocktileILi32EEvPfS0_S0_iii --------------------------
	.section	.nv.shared._Z22matmulKernel_blocktileILi32EEvPfS0_S0_iii,"aw",@nobits
	.sectionflags	@""
	.align	4
.nv.shared._Z22matmulKernel_blocktileILi32EEvPfS0_S0_iii:
	.zero		9216


//--------------------- .nv.constant0._Z33matmulKernel_blocktile_threadtileILi128ELi128ELi16ELi8ELi8EEvPfS0_S0_iii --------------------------
	.section	.nv.constant0._Z33matmulKernel_blocktile_threadtileILi128ELi128ELi16ELi8ELi8EEvPfS0_S0_iii,"a",@progbits
	.sectionflags	@""
	.align	4
.nv.constant0._Z33matmulKernel_blocktile_threadtileILi128ELi128ELi16ELi8ELi8EEvPfS0_S0_iii:
	.zero		932


//--------------------- .nv.constant0._Z22matmulKernel_blocktileILi32EEvPfS0_S0_iii --------------------------
	.section	.nv.constant0._Z22matmulKernel_blocktileILi32EEvPfS0_S0_iii,"a",@progbits
	.sectionflags	@""
	.align	4
.nv.constant0._Z22matmulKernel_blocktileILi32EEvPfS0_S0_iii:
	.zero		932


//--------------------- .nv.constant0._Z20matmulKernel_coal_v2ILi32ELi32EEvPfS0_S0_iii --------------------------
	.section	.nv.constant0._Z20matmulKernel_coal_v2ILi32ELi32EEvPfS0_S0_iii,"a",@progbits
	.sectionflags	@""
	.align	4
.nv.constant0._Z20matmulKernel_coal_v2ILi32ELi32EEvPfS0_S0_iii:
	.zero		932


//--------------------- .nv.constant0._Z17matmulKernel_coalPfS_S_iii --------------------------
	.section	.nv.constant0._Z17matmulKernel_coalPfS_S_iii,"a",@progbits
	.sectionflags	@""
	.align	4
.nv.constant0._Z17matmulKernel_coalPfS_S_iii:
	.zero		932


//--------------------- .nv.constant0._Z12matmulKernelPfS_S_iii --------------------------
	.section	.nv.constant0._Z12matmulKernelPfS_S_iii,"a",@progbits
	.sectionflags	@""
	.align	4
.nv.constant0._Z12matmulKernelPfS_S_iii:
	.zero		932


//--------------------- SYMBOLS --------------------------

	.type		.nv.reservedSmem.offset0,@object
	.size		.nv.reservedSmem.offset0,0x4
	.type		.nv.reservedSmem.cap,@object
	.size		.nv.reservedSmem.cap,0x4
	.type		__assertfail,@function
